	.target	sm_100a

	.elftype	@"ET_EXEC"


//--------------------- .note.nv.tkinfo           --------------------------
	.section	.note.nv.tkinfo,"",@"SHT_NOTE"
	.sectionflags	@"SHF_NOTE_NV_TKINFO"
	.tkinfo
        /*0018*/ 	.word	0x00000002
        /*0030*/ 	.string	""
        /*0030*/ 	.string	"ptxas"
        /*0030*/ 	.string	"Cuda compilation tools, release 13.0, V13.0.88"
        /*0030*/ 	.string	"Build cuda_13.0.r13.0/compiler.36424714_0"
        /*0030*/ 	.string	"-arch sm_100a -m 64 "



//--------------------- .note.nv.cuinfo           --------------------------
	.section	.note.nv.cuinfo,"",@"SHT_NOTE"
	.sectionflags	@"SHF_NOTE_NV_CUINFO"
        /*0018*/ 	.short	0x0002
        /*001a*/ 	.short	0x0064
        /*001c*/ 	.short	0x0082
	.zero		2


//--------------------- .nv.info                  --------------------------
	.section	.nv.info,"",@"SHT_CUDA_INFO"
	.align	4


	//----- nvinfo : EIATTR_REGCOUNT
	.align		4
        /*0000*/ 	.byte	0x04, 0x2f
        /*0002*/ 	.short	(.L_20 - .L_19)
	.align		4
.L_19:
        /*0004*/ 	.word	index@(_ZN7cutlass13device_kernelINS_4gemm6kernel13GemmUniversalIN4cute5tupleIJiiiiEEENS1_10collective13CollectiveMmaINS1_35MainloopSm100TmaUmmaWarpSpecializedILi3ELi2ELi2ENS5_IJNS4_1CILi1EEESB_SB_EEEEENS5_IJNSA_ILi128EEENSA_ILi256EEESE_EEEaNS5_IJlSB_lEEEaSH_NS4_8TiledMMAINS4_8MMA_AtomIJNS4_15SM100_MMA_S8_SSIaaiLi128ELi256ELNS4_4UMMA5MajorE0ELSM_0ELNSL_8SaturateE0EEEEEENS4_6LayoutISC_NS5_IJNSA_ILi0EEESR_SR_EEEEENS5_IJNS4_10UnderscoreESU_SU_EEEEENS4_13SM90_TMA_LOADENS4_14ComposedLayoutINS4_7SwizzleILi3ELi4ELi3EEENS4_18smem_ptr_flag_bitsILi8EEENSQ_INS5_IJNSA_ILi8EEESE_EEENS5_IJSE_SB_EEEEEEEvNS4_8identityESX_S17_vS18_EENS_8epilogue10collective18CollectiveEpilogueINS1A_23Sm100TmaWarpSpecializedILi4ELi2ELi64ELb0ELb0EEEJSG_NS5_IJNSQ_ISE_SB_EENSQ_INSA_ILi64EEESB_EEEEEaSH_aSH_NS1A_6fusion15FusionCallbacksIS1E_NS1J_17LinearCombinationIaiaiLNS_15FloatRoundStyleE2EEESG_S1I_JEEENS4_5SM1004TMEM4LOAD26SM100_TMEM_LOAD_32dp32b64xESX_NSY_INSZ_ILi2ELi4ELi3EEES12_NSQ_INS5_IJS13_S1G_EEENS5_IJS1G_SB_EEEEEEENS4_39AutoVectorizingCopyWithAssumedAlignmentILi128EEENS4_14SM90_TMA_STOREES1X_S1Z_S1Z_EEEvvEEEEvNT_6ParamsE)
        /*0008*/ 	.word	0x000000af


	//----- nvinfo : EIATTR_FRAME_SIZE
	.align		4
.L_20:
        /*000c*/ 	.byte	0x04, 0x11
        /*000e*/ 	.short	(.L_22 - .L_21)
	.align		4
.L_21:
        /*0010*/ 	.word	index@($__internal_2_$__cuda_sm10x_tcgen05_guardrail_trap_unallocated_columns_being_dealloced)
        /*0014*/ 	.word	0x00000000


	//----- nvinfo : EIATTR_FRAME_SIZE
	.align		4
.L_22:
        /*0018*/ 	.byte	0x04, 0x11
        /*001a*/ 	.short	(.L_24 - .L_23)
	.align		4
.L_23:
        /*001c*/ 	.word	index@($__internal_1_$__cuda_sm10x_tcgen05_guardrail_trap_phase_invalid_during_alloc)
        /*0020*/ 	.word	0x00000000


	//----- nvinfo : EIATTR_FRAME_SIZE
	.align		4
.L_24:
        /*0024*/ 	.byte	0x04, 0x11
        /*0026*/ 	.short	(.L_26 - .L_25)
	.align		4
.L_25:
        /*0028*/ 	.word	index@($__internal_0_$__cuda_sm10x_tcgen05_guardrail_trap_col_being_dealloced_not_returned_by_alloc)
        /*002c*/ 	.word	0x00000000


	//----- nvinfo : EIATTR_FRAME_SIZE
	.align		4
.L_26:
        /*0030*/ 	.byte	0x04, 0x11
        /*0032*/ 	.short	(.L_28 - .L_27)
	.align		4
.L_27:
        /*0034*/ 	.word	index@(_ZN7cutlass13device_kernelINS_4gemm6kernel13GemmUniversalIN4cute5tupleIJiiiiEEENS1_10collective13CollectiveMmaINS1_35MainloopSm100TmaUmmaWarpSpecializedILi3ELi2ELi2ENS5_IJNS4_1CILi1EEESB_SB_EEEEENS5_IJNSA_ILi128EEENSA_ILi256EEESE_EEEaNS5_IJlSB_lEEEaSH_NS4_8TiledMMAINS4_8MMA_AtomIJNS4_15SM100_MMA_S8_SSIaaiLi128ELi256ELNS4_4UMMA5MajorE0ELSM_0ELNSL_8SaturateE0EEEEEENS4_6LayoutISC_NS5_IJNSA_ILi0EEESR_SR_EEEEENS5_IJNS4_10UnderscoreESU_SU_EEEEENS4_13SM90_TMA_LOADENS4_14ComposedLayoutINS4_7SwizzleILi3ELi4ELi3EEENS4_18smem_ptr_flag_bitsILi8EEENSQ_INS5_IJNSA_ILi8EEESE_EEENS5_IJSE_SB_EEEEEEEvNS4_8identityESX_S17_vS18_EENS_8epilogue10collective18CollectiveEpilogueINS1A_23Sm100TmaWarpSpecializedILi4ELi2ELi64ELb0ELb0EEEJSG_NS5_IJNSQ_ISE_SB_EENSQ_INSA_ILi64EEESB_EEEEEaSH_aSH_NS1A_6fusion15FusionCallbacksIS1E_NS1J_17LinearCombinationIaiaiLNS_15FloatRoundStyleE2EEESG_S1I_JEEENS4_5SM1004TMEM4LOAD26SM100_TMEM_LOAD_32dp32b64xESX_NSY_INSZ_ILi2ELi4ELi3EEES12_NSQ_INS5_IJS13_S1G_EEENS5_IJS1G_SB_EEEEEEENS4_39AutoVectorizingCopyWithAssumedAlignmentILi128EEENS4_14SM90_TMA_STOREES1X_S1Z_S1Z_EEEvvEEEEvNT_6ParamsE)
        /*0038*/ 	.word	0x00000000


	//----- nvinfo : EIATTR_MIN_STACK_SIZE
	.align		4
.L_28:
        /*003c*/ 	.byte	0x04, 0x12
        /*003e*/ 	.short	(.L_30 - .L_29)
	.align		4
.L_29:
        /*0040*/ 	.word	index@(_ZN7cutlass13device_kernelINS_4gemm6kernel13GemmUniversalIN4cute5tupleIJiiiiEEENS1_10collective13CollectiveMmaINS1_35MainloopSm100TmaUmmaWarpSpecializedILi3ELi2ELi2ENS5_IJNS4_1CILi1EEESB_SB_EEEEENS5_IJNSA_ILi128EEENSA_ILi256EEESE_EEEaNS5_IJlSB_lEEEaSH_NS4_8TiledMMAINS4_8MMA_AtomIJNS4_15SM100_MMA_S8_SSIaaiLi128ELi256ELNS4_4UMMA5MajorE0ELSM_0ELNSL_8SaturateE0EEEEEENS4_6LayoutISC_NS5_IJNSA_ILi0EEESR_SR_EEEEENS5_IJNS4_10UnderscoreESU_SU_EEEEENS4_13SM90_TMA_LOADENS4_14ComposedLayoutINS4_7SwizzleILi3ELi4ELi3EEENS4_18smem_ptr_flag_bitsILi8EEENSQ_INS5_IJNSA_ILi8EEESE_EEENS5_IJSE_SB_EEEEEEEvNS4_8identityESX_S17_vS18_EENS_8epilogue10collective18CollectiveEpilogueINS1A_23Sm100TmaWarpSpecializedILi4ELi2ELi64ELb0ELb0EEEJSG_NS5_IJNSQ_ISE_SB_EENSQ_INSA_ILi64EEESB_EEEEEaSH_aSH_NS1A_6fusion15FusionCallbacksIS1E_NS1J_17LinearCombinationIaiaiLNS_15FloatRoundStyleE2EEESG_S1I_JEEENS4_5SM1004TMEM4LOAD26SM100_TMEM_LOAD_32dp32b64xESX_NSY_INSZ_ILi2ELi4ELi3EEES12_NSQ_INS5_IJS13_S1G_EEENS5_IJS1G_SB_EEEEEEENS4_39AutoVectorizingCopyWithAssumedAlignmentILi128EEENS4_14SM90_TMA_STOREES1X_S1Z_S1Z_EEEvvEEEEvNT_6ParamsE)
        /*0044*/ 	.word	0x00000000
.L_30:


//--------------------- .nv.compat                --------------------------
	.section	.nv.compat,"",@"SHT_CUDA_COMPAT_INFO"
	.align	4
        /*0000*/ 	.byte	0x02, 0x09, 0x01, 0x00, 0x02, 0x02, 0x03, 0x00, 0x02, 0x05, 0x06, 0x00, 0x03, 0x07, 0x01, 0x01
        /*0010*/ 	.byte	0x02, 0x03, 0x01, 0x00, 0x02, 0x06, 0x01, 0x00, 0x04, 0x0b, 0x08, 0x00, 0x01, 0x00, 0x00, 0x00
        /*0020*/ 	.byte	0x00, 0x00, 0x00, 0x00


//--------------------- .nv.info._ZN7cutlass13device_kernelINS_4gemm6kernel13GemmUniversalIN4cute5tupleIJiiiiEEENS1_10collective13CollectiveMmaINS1_35MainloopSm100TmaUmmaWarpSpecializedILi3ELi2ELi2ENS5_IJNS4_1CILi1EEESB_SB_EEEEENS5_IJNSA_ILi128EEENSA_ILi256EEESE_EEEaNS5_IJlSB_lEEEaSH_NS4_8TiledMMAINS4_8MMA_AtomIJNS4_15SM100_MMA_S8_SSIaaiLi128ELi256ELNS4_4UMMA5MajorE0ELSM_0ELNSL_8SaturateE0EEEEEENS4_6LayoutISC_NS5_IJNSA_ILi0EEESR_SR_EEEEENS5_IJNS4_10UnderscoreESU_SU_EEEEENS4_13SM90_TMA_LOADENS4_14ComposedLayoutINS4_7SwizzleILi3ELi4ELi3EEENS4_18smem_ptr_flag_bitsILi8EEENSQ_INS5_IJNSA_ILi8EEESE_EEENS5_IJSE_SB_EEEEEEEvNS4_8identityESX_S17_vS18_EENS_8epilogue10collective18CollectiveEpilogueINS1A_23Sm100TmaWarpSpecializedILi4ELi2ELi64ELb0ELb0EEEJSG_NS5_IJNSQ_ISE_SB_EENSQ_INSA_ILi64EEESB_EEEEEaSH_aSH_NS1A_6fusion15FusionCallbacksIS1E_NS1J_17LinearCombinationIaiaiLNS_15FloatRoundStyleE2EEESG_S1I_JEEENS4_5SM1004TMEM4LOAD26SM100_TMEM_LOAD_32dp32b64xESX_NSY_INSZ_ILi2ELi4ELi3EEES12_NSQ_INS5_IJS13_S1G_EEENS5_IJS1G_SB_EEEEEEENS4_39AutoVectorizingCopyWithAssumedAlignmentILi128EEENS4_14SM90_TMA_STOREES1X_S1Z_S1Z_EEEvvEEEEvNT_6ParamsE --------------------------
	.section	.nv.info._ZN7cutlass13device_kernelINS_4gemm6kernel13GemmUniversalIN4cute5tupleIJiiiiEEENS1_10collective13CollectiveMmaINS1_35MainloopSm100TmaUmmaWarpSpecializedILi3ELi2ELi2ENS5_IJNS4_1CILi1EEESB_SB_EEEEENS5_IJNSA_ILi128EEENSA_ILi256EEESE_EEEaNS5_IJlSB_lEEEaSH_NS4_8TiledMMAINS4_8MMA_AtomIJNS4_15SM100_MMA_S8_SSIaaiLi128ELi256ELNS4_4UMMA5MajorE0ELSM_0ELNSL_8SaturateE0EEEEEENS4_6LayoutISC_NS5_IJNSA_ILi0EEESR_SR_EEEEENS5_IJNS4_10UnderscoreESU_SU_EEEEENS4_13SM90_TMA_LOADENS4_14ComposedLayoutINS4_7SwizzleILi3ELi4ELi3EEENS4_18smem_ptr_flag_bitsILi8EEENSQ_INS5_IJNSA_ILi8EEESE_EEENS5_IJSE_SB_EEEEEEEvNS4_8identityESX_S17_vS18_EENS_8epilogue10collective18CollectiveEpilogueINS1A_23Sm100TmaWarpSpecializedILi4ELi2ELi64ELb0ELb0EEEJSG_NS5_IJNSQ_ISE_SB_EENSQ_INSA_ILi64EEESB_EEEEEaSH_aSH_NS1A_6fusion15FusionCallbacksIS1E_NS1J_17LinearCombinationIaiaiLNS_15FloatRoundStyleE2EEESG_S1I_JEEENS4_5SM1004TMEM4LOAD26SM100_TMEM_LOAD_32dp32b64xESX_NSY_INSZ_ILi2ELi4ELi3EEES12_NSQ_INS5_IJS13_S1G_EEENS5_IJS1G_SB_EEEEEEENS4_39AutoVectorizingCopyWithAssumedAlignmentILi128EEENS4_14SM90_TMA_STOREES1X_S1Z_S1Z_EEEvvEEEEvNT_6ParamsE,"",@"SHT_CUDA_INFO"
	.sectionflags	@""
	.align	4


	//----- nvinfo : EIATTR_CUDA_API_VERSION
	.align		4
        /*0000*/ 	.byte	0x04, 0x37
        /*0002*/ 	.short	(.L_32 - .L_31)
.L_31:
        /*0004*/ 	.word	0x00000082


	//----- nvinfo : EIATTR_KPARAM_INFO
	.align		4
.L_32:
        /*0008*/ 	.byte	0x04, 0x17
        /*000a*/ 	.short	(.L_34 - .L_33)
.L_33:
        /*000c*/ 	.word	0x00000000
        /*0010*/ 	.short	0x0000
        /*0012*/ 	.short	0x0000
        /*0014*/ 	.byte	0x00, 0xf0, 0x01, 0x20


	//----- nvinfo : EIATTR_AT_ENTRY_FRAGMENTS
	.align		4
.L_34:
        /*0018*/ 	.byte	0x04, 0x4f
        /*001a*/ 	.short	(.L_36 - .L_35)


	//   ....[0]....
.L_35:
        /*001c*/ 	.word	0x00000006


	//----- nvinfo : EIATTR_RESERVED_SMEM_USED
	.align		4
.L_36:
        /*0020*/ 	.byte	0x01, 0x41
	.zero		2


	//----- nvinfo : EIATTR_SPARSE_MMA_MASK
	.align		4
        /*0024*/ 	.byte	0x03, 0x50
        /*0026*/ 	.short	0x0000


	//----- nvinfo : EIATTR_TCGEN05_1CTA_USED
	.align		4
        /*0028*/ 	.byte	0x01, 0x51
	.zero		2


	//----- nvinfo : EIATTR_MAXREG_COUNT
	.align		4
        /*002c*/ 	.byte	0x03, 0x1b
        /*002e*/ 	.short	0x00ff


	//----- nvinfo : EIATTR_NUM_BARRIERS
	.align		4
        /*0030*/ 	.byte	0x02, 0x4c
        /*0032*/ 	.byte	0x07
	.zero		1


	//----- nvinfo : EIATTR_EXTERNS
	.align		4
        /*0034*/ 	.byte	0x04, 0x0f
        /*0036*/ 	.short	(.L_38 - .L_37)


	//   ....[0]....
	.align		4
.L_37:
        /*0038*/ 	.word	index@(__assertfail)


	//----- nvinfo : EIATTR_MERCURY_ISA_VERSION
	.align		4
.L_38:
        /*003c*/ 	.byte	0x03, 0x5f
        /*003e*/ 	.short	0x0101


	//----- nvinfo : EIATTR_INT_WARP_WIDE_INSTR_OFFSETS
	.align		4
        /*0040*/ 	.byte	0x04, 0x31
        /*0042*/ 	.short	(.L_40 - .L_39)


	//   ....[0]....
.L_39:
        /*0044*/ 	.word	0x00001d90


	//   ....[1]....
        /*0048*/ 	.word	0x00003630


	//   ....[2]....
        /*004c*/ 	.word	0x00003650


	//   ....[3]....
        /*0050*/ 	.word	0x00003680


	//   ....[4]....
        /*0054*/ 	.word	0x00003fc0


	//   ....[5]....
        /*0058*/ 	.word	0x00004030


	//   ....[6]....
        /*005c*/ 	.word	0x00004110


	//   ....[7]....
        /*0060*/ 	.word	0x00004190


	//   ....[8]....
        /*0064*/ 	.word	0x000042a0


	//   ....[9]....
        /*0068*/ 	.word	0x00004330


	//   ....[10]....
        /*006c*/ 	.word	0x00004510


	//   ....[11]....
        /*0070*/ 	.word	0x00004670


	//----- nvinfo : EIATTR_COOP_GROUP_MASK_REGIDS
	.align		4
.L_40:
        /*0074*/ 	.byte	0x04, 0x29
        /*0076*/ 	.short	(.L_42 - .L_41)


	//   ....[0]....
.L_41:
        /*0078*/ 	.word	0xffffffff


	//   ....[1]....
        /*007c*/ 	.word	0xffffffff


	//   ....[2]....
        /*0080*/ 	.word	0xffffffff


	//   ....[3]....
        /*0084*/ 	.word	0xffffffff


	//   ....[4]....
        /*0088*/ 	.word	0xffffffff


	//   ....[5]....
        /*008c*/ 	.word	0xffffffff


	//   ....[6]....
        /*0090*/ 	.word	0xffffffff


	//   ....[7]....
        /*0094*/ 	.word	0xffffffff


	//   ....[8]....
        /*0098*/ 	.word	0xffffffff


	//   ....[9]....
        /*009c*/ 	.word	0xffffffff


	//   ....[10]....
        /*00a0*/ 	.word	0xffffffff


	//   ....[11]....
        /*00a4*/ 	.word	0xffffffff


	//   ....[12]....
        /*00a8*/ 	.word	0xffffffff


	//----- nvinfo : EIATTR_COOP_GROUP_INSTR_OFFSETS
	.align		4
.L_42:
        /*00ac*/ 	.byte	0x04, 0x28
        /*00ae*/ 	.short	(.L_44 - .L_43)


	//   ....[0]....
.L_43:
        /*00b0*/ 	.word	0x00000090


	//   ....[1]....
        /*00b4*/ 	.word	0x000004d0


	//   ....[2]....
        /*00b8*/ 	.word	0x00000620


	//   ....[3]....
        /*00bc*/ 	.word	0x000007c0


	//   ....[4]....
        /*00c0*/ 	.word	0x000008c0


	//   ....[5]....
        /*00c4*/ 	.word	0x00000a30


	//   ....[6]....
        /*00c8*/ 	.word	0x00000b90


	//   ....[7]....
        /*00cc*/ 	.word	0x00001c70


	//   ....[8]....
        /*00d0*/ 	.word	0x000029c0


	//   ....[9]....
        /*00d4*/ 	.word	0x00002bd0


	//   ....[10]....
        /*00d8*/ 	.word	0x00002c00


	//   ....[11]....
        /*00dc*/ 	.word	0x00003510


	//   ....[12]....
        /*00e0*/ 	.word	0x00003740


	//----- nvinfo : EIATTR_VRC_CTA_INIT_COUNT
	.align		4
.L_44:
        /*00e4*/ 	.byte	0x02, 0x4a
        /*00e6*/ 	.byte	0x80
	.zero		1


	//----- nvinfo : EIATTR_SYSCALL_OFFSETS
	.align		4
        /*00e8*/ 	.byte	0x04, 0x46
        /*00ea*/ 	.short	(.L_46 - .L_45)


	//   ....[0]....
.L_45:
        /*00ec*/ 	.word	0x000050f0


	//   ....[1]....
        /*00f0*/ 	.word	0x00005230


	//   ....[2]....
        /*00f4*/ 	.word	0x00005a90


	//   ....[3]....
        /*00f8*/ 	.word	0x00007090


	//   ....[4]....
        /*00fc*/ 	.word	0x00008630


	//   ....[5]....
        /*0100*/ 	.word	0x00009c00


	//----- nvinfo : EIATTR_MBARRIER_INSTR_OFFSETS
	.align		4
.L_46:
        /*0104*/ 	.byte	0x04, 0x39
        /*0106*/ 	.short	(.L_48 - .L_47)


	//   ....[0]....
.L_47:
        /*0108*/ 	.word	0x000005b0
        /*010c*/ 	.word	0x000000ff
        /*0110*/ 	.word	0x00000000
        /*0114*/ 	.short	0x0100
        /*0116*/ 	.byte	0x05
	.zero		1


	//   ....[1]....
        /*0118*/ 	.word	0x000005c0
        /*011c*/ 	.word	0x000000ff
        /*0120*/ 	.word	0x00000018
        /*0124*/ 	.short	0x0100
        /*0126*/ 	.byte	0x05
	.zero		1


	//   ....[2]....
        /*0128*/ 	.word	0x000005d0
        /*012c*/ 	.word	0x000000ff
        /*0130*/ 	.word	0x00000008
        /*0134*/ 	.short	0x0100
        /*0136*/ 	.byte	0x05
	.zero		1


	//   ....[3]....
        /*0138*/ 	.word	0x000005e0
        /*013c*/ 	.word	0x000000ff
        /*0140*/ 	.word	0x00000020
        /*0144*/ 	.short	0x0100
        /*0146*/ 	.byte	0x05
	.zero		1


	//   ....[4]....
        /*0148*/ 	.word	0x000005f0
        /*014c*/ 	.word	0x000000ff
        /*0150*/ 	.word	0x00000010
        /*0154*/ 	.short	0x0100
        /*0156*/ 	.byte	0x05
	.zero		1


	//   ....[5]....
        /*0158*/ 	.word	0x00000600
        /*015c*/ 	.word	0x000000ff
        /*0160*/ 	.word	0x00000028
        /*0164*/ 	.short	0x0100
        /*0166*/ 	.byte	0x05
	.zero		1


	//   ....[6]....
        /*0168*/ 	.word	0x00000730
        /*016c*/ 	.word	0x000000ff
        /*0170*/ 	.word	0x00000030
        /*0174*/ 	.short	0x0100
        /*0176*/ 	.byte	0x07
	.zero		1


	//   ....[7]....
        /*0178*/ 	.word	0x00000740
        /*017c*/ 	.word	0x000000ff
        /*0180*/ 	.word	0x00000050
        /*0184*/ 	.short	0x0100
        /*0186*/ 	.byte	0x07
	.zero		1


	//   ....[8]....
        /*0188*/ 	.word	0x00000750
        /*018c*/ 	.word	0x000000ff
        /*0190*/ 	.word	0x00000038
        /*0194*/ 	.short	0x0100
        /*0196*/ 	.byte	0x07
	.zero		1


	//   ....[9]....
        /*0198*/ 	.word	0x00000760
        /*019c*/ 	.word	0x000000ff
        /*01a0*/ 	.word	0x00000058
        /*01a4*/ 	.short	0x0100
        /*01a6*/ 	.byte	0x07
	.zero		1


	//   ....[10]....
        /*01a8*/ 	.word	0x00000770
        /*01ac*/ 	.word	0x000000ff
        /*01b0*/ 	.word	0x00000040
        /*01b4*/ 	.short	0x0100
        /*01b6*/ 	.byte	0x07
	.zero		1


	//   ....[11]....
        /*01b8*/ 	.word	0x00000780
        /*01bc*/ 	.word	0x000000ff
        /*01c0*/ 	.word	0x00000060
        /*01c4*/ 	.short	0x0100
        /*01c6*/ 	.byte	0x07
	.zero		1


	//   ....[12]....
        /*01c8*/ 	.word	0x00000790
        /*01cc*/ 	.word	0x000000ff
        /*01d0*/ 	.word	0x00000048
        /*01d4*/ 	.short	0x0100
        /*01d6*/ 	.byte	0x07
	.zero		1


	//   ....[13]....
        /*01d8*/ 	.word	0x000007a0
        /*01dc*/ 	.word	0x000000ff
        /*01e0*/ 	.word	0x00000068
        /*01e4*/ 	.short	0x0100
        /*01e6*/ 	.byte	0x07
	.zero		1


	//   ....[14]....
        /*01e8*/ 	.word	0x00000890
        /*01ec*/ 	.word	0x000000ff
        /*01f0*/ 	.word	0x00000070
        /*01f4*/ 	.short	0x0100
        /*01f6*/ 	.byte	0x05
	.zero		1


	//   ....[15]....
        /*01f8*/ 	.word	0x000008a0
        /*01fc*/ 	.word	0x000000ff
        /*0200*/ 	.word	0x00000078
        /*0204*/ 	.short	0x0100
        /*0206*/ 	.byte	0x05
	.zero		1


	//   ....[16]....
        /*0208*/ 	.word	0x000009e0
        /*020c*/ 	.word	0x000000ff
        /*0210*/ 	.word	0x00000080
        /*0214*/ 	.short	0x0100
        /*0216*/ 	.byte	0x05
	.zero		1


	//   ....[17]....
        /*0218*/ 	.word	0x000009f0
        /*021c*/ 	.word	0x000000ff
        /*0220*/ 	.word	0x00000090
        /*0224*/ 	.short	0x0100
        /*0226*/ 	.byte	0x05
	.zero		1


	//   ....[18]....
        /*0228*/ 	.word	0x00000a00
        /*022c*/ 	.word	0x000000ff
        /*0230*/ 	.word	0x00000088
        /*0234*/ 	.short	0x0100
        /*0236*/ 	.byte	0x05
	.zero		1


	//   ....[19]....
        /*0238*/ 	.word	0x00000a10
        /*023c*/ 	.word	0x000000ff
        /*0240*/ 	.word	0x00000098
        /*0244*/ 	.short	0x0100
        /*0246*/ 	.byte	0x05
	.zero		1


	//   ....[20]....
        /*0248*/ 	.word	0x00000b40
        /*024c*/ 	.word	0x000000ff
        /*0250*/ 	.word	0x000000a0
        /*0254*/ 	.short	0x0100
        /*0256*/ 	.byte	0x07
	.zero		1


	//   ....[21]....
        /*0258*/ 	.word	0x00000b50
        /*025c*/ 	.word	0x000000ff
        /*0260*/ 	.word	0x000000b0
        /*0264*/ 	.short	0x0100
        /*0266*/ 	.byte	0x07
	.zero		1


	//   ....[22]....
        /*0268*/ 	.word	0x00000b60
        /*026c*/ 	.word	0x000000ff
        /*0270*/ 	.word	0x000000a8
        /*0274*/ 	.short	0x0100
        /*0276*/ 	.byte	0x07
	.zero		1


	//   ....[23]....
        /*0278*/ 	.word	0x00000b70
        /*027c*/ 	.word	0x000000ff
        /*0280*/ 	.word	0x000000b8
        /*0284*/ 	.short	0x0100
        /*0286*/ 	.byte	0x07
	.zero		1


	//   ....[24]....
        /*0288*/ 	.word	0x00000c60
        /*028c*/ 	.word	0x000000ff
        /*0290*/ 	.word	0x000000c0
        /*0294*/ 	.short	0x0100
        /*0296*/ 	.byte	0x05
	.zero		1


	//   ....[25]....
        /*0298*/ 	.word	0x00000c70
        /*029c*/ 	.word	0x000000ff
        /*02a0*/ 	.word	0x000000d0
        /*02a4*/ 	.short	0x0100
        /*02a6*/ 	.byte	0x05
	.zero		1


	//   ....[26]....
        /*02a8*/ 	.word	0x00000c80
        /*02ac*/ 	.word	0x000000ff
        /*02b0*/ 	.word	0x000000c8
        /*02b4*/ 	.short	0x0100
        /*02b6*/ 	.byte	0x05
	.zero		1


	//   ....[27]....
        /*02b8*/ 	.word	0x00000c90
        /*02bc*/ 	.word	0x000000ff
        /*02c0*/ 	.word	0x000000d8
        /*02c4*/ 	.short	0x0100
        /*02c6*/ 	.byte	0x05
	.zero		1


	//   ....[28]....
        /*02c8*/ 	.word	0x00001570
        /*02cc*/ 	.word	0x00000003
        /*02d0*/ 	.word	0x000000d0
        /*02d4*/ 	.short	0x010a
        /*02d6*/ 	.byte	0xff
	.zero		1


	//   ....[29]....
        /*02d8*/ 	.word	0x000015a0
        /*02dc*/ 	.word	0x00000003
        /*02e0*/ 	.word	0x000000c0
        /*02e4*/ 	.short	0x0101
        /*02e6*/ 	.byte	0xff
	.zero		1


	//   ....[30]....
        /*02e8*/ 	.word	0x00001670
        /*02ec*/ 	.word	0x000000ff
        /*02f0*/ 	.word	0x00000018
        /*02f4*/ 	.short	0x010a
        /*02f6*/ 	.byte	0x08
	.zero		1


	//   ....[31]....
        /*02f8*/ 	.word	0x00001710
        /*02fc*/ 	.word	0x000000ff
        /*0300*/ 	.word	0x00000018
        /*0304*/ 	.short	0x010a
        /*0306*/ 	.byte	0x21
	.zero		1


	//   ....[32]....
        /*0308*/ 	.word	0x00001860
        /*030c*/ 	.word	0x000000ff
        /*0310*/ 	.word	0x00000018
        /*0314*/ 	.short	0x010a
        /*0316*/ 	.byte	0x08
	.zero		1


	//   ....[33]....
        /*0318*/ 	.word	0x00001970
        /*031c*/ 	.word	0x000000ff
        /*0320*/ 	.word	0x00000078
        /*0324*/ 	.short	0x0101
        /*0326*/ 	.byte	0x04
	.zero		1


	//   ....[34]....
        /*0328*/ 	.word	0x00001990
        /*032c*/ 	.word	0x000000ff
        /*0330*/ 	.word	0x00000018
        /*0334*/ 	.short	0x010a
        /*0336*/ 	.byte	0x08
	.zero		1


	//   ....[35]....
        /*0338*/ 	.word	0x00001a10
        /*033c*/ 	.word	0x000000ff
        /*0340*/ 	.word	0x00000018
        /*0344*/ 	.short	0x010a
        /*0346*/ 	.byte	0x11
	.zero		1


	//   ....[36]....
        /*0348*/ 	.word	0x00001b60
        /*034c*/ 	.word	0x000000ff
        /*0350*/ 	.word	0x00000018
        /*0354*/ 	.short	0x010a
        /*0356*/ 	.byte	0x08
	.zero		1


	//   ....[37]....
        /*0358*/ 	.word	0x00001ca0
        /*035c*/ 	.word	0x00000002
        /*0360*/ 	.word	0x00000080
        /*0364*/ 	.short	0x010a
        /*0366*/ 	.byte	0xff
	.zero		1


	//   ....[38]....
        /*0368*/ 	.word	0x00001d60
        /*036c*/ 	.word	0x00000002
        /*0370*/ 	.word	0x00000000
        /*0374*/ 	.short	0x0101
        /*0376*/ 	.byte	0xff
	.zero		1


	//   ....[39]....
        /*0378*/ 	.word	0x000022c0
        /*037c*/ 	.word	0x000000ff
        /*0380*/ 	.word	0x00000000
        /*0384*/ 	.short	0x010a
        /*0386*/ 	.byte	0x05
	.zero		1


	//   ....[40]....
        /*0388*/ 	.word	0x00002350
        /*038c*/ 	.word	0x000000ff
        /*0390*/ 	.word	0x00000000
        /*0394*/ 	.short	0x010a
        /*0396*/ 	.byte	0x05
	.zero		1


	//   ....[41]....
        /*0398*/ 	.word	0x000023f0
        /*039c*/ 	.word	0x00000000
        /*03a0*/ 	.word	0x00000000
        /*03a4*/ 	.short	0x010a
        /*03a6*/ 	.byte	0xff
	.zero		1


	//   ....[42]....
        /*03a8*/ 	.word	0x00002510
        /*03ac*/ 	.word	0x00000000
        /*03b0*/ 	.word	0x000000c0
        /*03b4*/ 	.short	0x010a
        /*03b6*/ 	.byte	0xff
	.zero		1


	//   ....[43]....
        /*03b8*/ 	.word	0x00002570
        /*03bc*/ 	.word	0x00000004
        /*03c0*/ 	.word	0x00000000
        /*03c4*/ 	.short	0x0101
        /*03c6*/ 	.byte	0xff
	.zero		1


	//   ....[44]....
        /*03c8*/ 	.word	0x00002590
        /*03cc*/ 	.word	0x000000ff
        /*03d0*/ 	.word	0x00000090
        /*03d4*/ 	.short	0x010a
        /*03d6*/ 	.byte	0x05
	.zero		1


	//   ....[45]....
        /*03d8*/ 	.word	0x000026b0
        /*03dc*/ 	.word	0x00000000
        /*03e0*/ 	.word	0x00000080
        /*03e4*/ 	.short	0x010a
        /*03e6*/ 	.byte	0xff
	.zero		1


	//   ....[46]....
        /*03e8*/ 	.word	0x000027c0
        /*03ec*/ 	.word	0x00000000
        /*03f0*/ 	.word	0x00000000
        /*03f4*/ 	.short	0x0101
        /*03f6*/ 	.byte	0xff
	.zero		1


	//   ....[47]....
        /*03f8*/ 	.word	0x00002850
        /*03fc*/ 	.word	0x000000ff
        /*0400*/ 	.word	0x00000090
        /*0404*/ 	.short	0x0106
        /*0406*/ 	.byte	0x05
	.zero		1


	//   ....[48]....
        /*0408*/ 	.word	0x00002870
        /*040c*/ 	.word	0x000000ff
        /*0410*/ 	.word	0x00000090
        /*0414*/ 	.short	0x010a
        /*0416*/ 	.byte	0x05
	.zero		1


	//   ....[49]....
        /*0418*/ 	.word	0x00002900
        /*041c*/ 	.word	0x000000ff
        /*0420*/ 	.word	0x00000090
        /*0424*/ 	.short	0x0106
        /*0426*/ 	.byte	0x04
	.zero		1


	//   ....[50]....
        /*0428*/ 	.word	0x00002940
        /*042c*/ 	.word	0x00000000
        /*0430*/ 	.word	0x00000090
        /*0434*/ 	.short	0x010a
        /*0436*/ 	.byte	0xff
	.zero		1


	//   ....[51]....
        /*0438*/ 	.word	0x00002e80
        /*043c*/ 	.word	0x00000000
        /*0440*/ 	.word	0x00000080
        /*0444*/ 	.short	0x010a
        /*0446*/ 	.byte	0xff
	.zero		1


	//   ....[52]....
        /*0448*/ 	.word	0x00002f90
        /*044c*/ 	.word	0x00000003
        /*0450*/ 	.word	0x00000000
        /*0454*/ 	.short	0x0101
        /*0456*/ 	.byte	0xff
	.zero		1


	//   ....[53]....
        /*0458*/ 	.word	0x00002fa0
        /*045c*/ 	.word	0x000000ff
        /*0460*/ 	.word	0x00000000
        /*0464*/ 	.short	0x010a
        /*0466*/ 	.byte	0x06
	.zero		1


	//   ....[54]....
        /*0468*/ 	.word	0x00002fc0
        /*046c*/ 	.word	0x000000ff
        /*0470*/ 	.word	0x000000b0
        /*0474*/ 	.short	0x010a
        /*0476*/ 	.byte	0x07
	.zero		1


	//   ....[55]....
        /*0478*/ 	.word	0x00003090
        /*047c*/ 	.word	0x000000ff
        /*0480*/ 	.word	0x00000000
        /*0484*/ 	.short	0x010a
        /*0486*/ 	.byte	0x06
	.zero		1


	//   ....[56]....
        /*0488*/ 	.word	0x000031c0
        /*048c*/ 	.word	0x000000ff
        /*0490*/ 	.word	0x00000000
        /*0494*/ 	.short	0x010a
        /*0496*/ 	.byte	0x1a
	.zero		1


	//   ....[57]....
        /*0498*/ 	.word	0x00003460
        /*049c*/ 	.word	0x000000ff
        /*04a0*/ 	.word	0x00000000
        /*04a4*/ 	.short	0x010a
        /*04a6*/ 	.byte	0x06
	.zero		1


	//   ....[58]....
        /*04a8*/ 	.word	0x000034f0
        /*04ac*/ 	.word	0x000000ff
        /*04b0*/ 	.word	0x00000000
        /*04b4*/ 	.short	0x010a
        /*04b6*/ 	.byte	0x07
	.zero		1


	//   ....[59]....
        /*04b8*/ 	.word	0x00003970
        /*04bc*/ 	.word	0x00000000
        /*04c0*/ 	.word	0x00000080
        /*04c4*/ 	.short	0x010a
        /*04c6*/ 	.byte	0xff
	.zero		1


	//   ....[60]....
        /*04c8*/ 	.word	0x00003a30
        /*04cc*/ 	.word	0x00000000
        /*04d0*/ 	.word	0x00000000
        /*04d4*/ 	.short	0x0101
        /*04d6*/ 	.byte	0xff
	.zero		1


	//   ....[61]....
        /*04d8*/ 	.word	0x00003d50
        /*04dc*/ 	.word	0x000000ff
        /*04e0*/ 	.word	0x00000078
        /*04e4*/ 	.short	0x010a
        /*04e6*/ 	.byte	0x07
	.zero		1


	//   ....[62]....
        /*04e8*/ 	.word	0x00003f40
        /*04ec*/ 	.word	0x000000ff
        /*04f0*/ 	.word	0x00000050
        /*04f4*/ 	.short	0x010a
        /*04f6*/ 	.byte	0x07
	.zero		1


	//   ....[63]....
        /*04f8*/ 	.word	0x000040b0
        /*04fc*/ 	.word	0x000000ff
        /*0500*/ 	.word	0x00000030
        /*0504*/ 	.short	0x010b
        /*0506*/ 	.byte	0x07
	.zero		1


	//   ....[64]....
        /*0508*/ 	.word	0x000040c0
        /*050c*/ 	.word	0x000000ff
        /*0510*/ 	.word	0x00000000
        /*0514*/ 	.short	0x0101
        /*0516*/ 	.byte	0x08
	.zero		1


	//   ....[65]....
        /*0518*/ 	.word	0x000040e0
        /*051c*/ 	.word	0x000000ff
        /*0520*/ 	.word	0x00000058
        /*0524*/ 	.short	0x010a
        /*0526*/ 	.byte	0x07
	.zero		1


	//   ....[66]....
        /*0528*/ 	.word	0x00004240
        /*052c*/ 	.word	0x000000ff
        /*0530*/ 	.word	0x00000038
        /*0534*/ 	.short	0x010b
        /*0536*/ 	.byte	0x07
	.zero		1


	//   ....[67]....
        /*0538*/ 	.word	0x00004250
        /*053c*/ 	.word	0x000000ff
        /*0540*/ 	.word	0x00000000
        /*0544*/ 	.short	0x0101
        /*0546*/ 	.byte	0x08
	.zero		1


	//   ....[68]....
        /*0548*/ 	.word	0x00004260
        /*054c*/ 	.word	0x000000ff
        /*0550*/ 	.word	0x00000060
        /*0554*/ 	.short	0x010a
        /*0556*/ 	.byte	0x07
	.zero		1


	//   ....[69]....
        /*0558*/ 	.word	0x00004400
        /*055c*/ 	.word	0x000000ff
        /*0560*/ 	.word	0x00000040
        /*0564*/ 	.short	0x010b
        /*0566*/ 	.byte	0x07
	.zero		1


	//   ....[70]....
        /*0568*/ 	.word	0x00004470
        /*056c*/ 	.word	0x000000ff
        /*0570*/ 	.word	0x00000000
        /*0574*/ 	.short	0x0101
        /*0576*/ 	.byte	0x08
	.zero		1


	//   ....[71]....
        /*0578*/ 	.word	0x000044a0
        /*057c*/ 	.word	0x000000ff
        /*0580*/ 	.word	0x00000068
        /*0584*/ 	.short	0x010a
        /*0586*/ 	.byte	0x07
	.zero		1


	//   ....[72]....
        /*0588*/ 	.word	0x000046b0
        /*058c*/ 	.word	0x000000ff
        /*0590*/ 	.word	0x00000048
        /*0594*/ 	.short	0x010b
        /*0596*/ 	.byte	0x07
	.zero		1


	//   ....[73]....
        /*0598*/ 	.word	0x000046d0
        /*059c*/ 	.word	0x000000ff
        /*05a0*/ 	.word	0x00000000
        /*05a4*/ 	.short	0x0101
        /*05a6*/ 	.byte	0x0d
	.zero		1


	//   ....[74]....
        /*05a8*/ 	.word	0x00004700
        /*05ac*/ 	.word	0x000000ff
        /*05b0*/ 	.word	0x00000050
        /*05b4*/ 	.short	0x010a
        /*05b6*/ 	.byte	0x07
	.zero		1


	//   ....[75]....
        /*05b8*/ 	.word	0x00004720
        /*05bc*/ 	.word	0x000000ff
        /*05c0*/ 	.word	0x00000058
        /*05c4*/ 	.short	0x010a
        /*05c6*/ 	.byte	0x07
	.zero		1


	//   ....[76]....
        /*05c8*/ 	.word	0x00004740
        /*05cc*/ 	.word	0x000000ff
        /*05d0*/ 	.word	0x00000060
        /*05d4*/ 	.short	0x010a
        /*05d6*/ 	.byte	0x07
	.zero		1


	//   ....[77]....
        /*05d8*/ 	.word	0x00004780
        /*05dc*/ 	.word	0x00000000
        /*05e0*/ 	.word	0x00000068
        /*05e4*/ 	.short	0x010a
        /*05e6*/ 	.byte	0xff
	.zero		1


	//   ....[78]....
        /*05e8*/ 	.word	0x00004ac0
        /*05ec*/ 	.word	0x00000000
        /*05f0*/ 	.word	0x00000080
        /*05f4*/ 	.short	0x010a
        /*05f6*/ 	.byte	0xff
	.zero		1


	//   ....[79]....
        /*05f8*/ 	.word	0x00004bd0
        /*05fc*/ 	.word	0x00000000
        /*0600*/ 	.word	0x00000000
        /*0604*/ 	.short	0x0101
        /*0606*/ 	.byte	0xff
	.zero		1


	//   ....[80]....
        /*0608*/ 	.word	0x00005630
        /*060c*/ 	.word	0x00000003
        /*0610*/ 	.word	0x00000030
        /*0614*/ 	.short	0x010a
        /*0616*/ 	.byte	0xff
	.zero		1


	//   ....[81]....
        /*0618*/ 	.word	0x00005670
        /*061c*/ 	.word	0x0000006c
        /*0620*/ 	.word	0x000000a0
        /*0624*/ 	.short	0x010a
        /*0626*/ 	.byte	0xff
	.zero		1


	//   ....[82]....
        /*0628*/ 	.word	0x000057b0
        /*062c*/ 	.word	0x00000003
        /*0630*/ 	.word	0x00000030
        /*0634*/ 	.short	0x010a
        /*0636*/ 	.byte	0xff
	.zero		1


	//   ....[83]....
        /*0638*/ 	.word	0x000058f0
        /*063c*/ 	.word	0x00000000
        /*0640*/ 	.word	0x00000000
        /*0644*/ 	.short	0x0101
        /*0646*/ 	.byte	0xff
	.zero		1


	//   ....[84]....
        /*0648*/ 	.word	0x00005970
        /*064c*/ 	.word	0x0000006c
        /*0650*/ 	.word	0x000000a0
        /*0654*/ 	.short	0x010a
        /*0656*/ 	.byte	0xff
	.zero		1


	//   ....[85]....
        /*0658*/ 	.word	0x00006d00
        /*065c*/ 	.word	0x00000076
        /*0660*/ 	.word	0x00000030
        /*0664*/ 	.short	0x010a
        /*0666*/ 	.byte	0xff
	.zero		1


	//   ....[86]....
        /*0668*/ 	.word	0x00006dd0
        /*066c*/ 	.word	0x00000076
        /*0670*/ 	.word	0x00000030
        /*0674*/ 	.short	0x010a
        /*0676*/ 	.byte	0xff
	.zero		1


	//   ....[87]....
        /*0678*/ 	.word	0x00006f30
        /*067c*/ 	.word	0x00000003
        /*0680*/ 	.word	0x00000000
        /*0684*/ 	.short	0x0101
        /*0686*/ 	.byte	0xff
	.zero		1


	//   ....[88]....
        /*0688*/ 	.word	0x000082a0
        /*068c*/ 	.word	0x00000000
        /*0690*/ 	.word	0x00000030
        /*0694*/ 	.short	0x010a
        /*0696*/ 	.byte	0xff
	.zero		1


	//   ....[89]....
        /*0698*/ 	.word	0x00008370
        /*069c*/ 	.word	0x00000000
        /*06a0*/ 	.word	0x00000030
        /*06a4*/ 	.short	0x010a
        /*06a6*/ 	.byte	0xff
	.zero		1


	//   ....[90]....
        /*06a8*/ 	.word	0x000084b0
        /*06ac*/ 	.word	0x00000000
        /*06b0*/ 	.word	0x00000000
        /*06b4*/ 	.short	0x0101
        /*06b6*/ 	.byte	0xff
	.zero		1


	//   ....[91]....
        /*06b8*/ 	.word	0x00009870
        /*06bc*/ 	.word	0x00000000
        /*06c0*/ 	.word	0x00000030
        /*06c4*/ 	.short	0x010a
        /*06c6*/ 	.byte	0xff
	.zero		1


	//   ....[92]....
        /*06c8*/ 	.word	0x00009940
        /*06cc*/ 	.word	0x00000000
        /*06d0*/ 	.word	0x00000030
        /*06d4*/ 	.short	0x010a
        /*06d6*/ 	.byte	0xff
	.zero		1


	//   ....[93]....
        /*06d8*/ 	.word	0x00009a80
        /*06dc*/ 	.word	0x00000000
        /*06e0*/ 	.word	0x00000000
        /*06e4*/ 	.short	0x0101
        /*06e6*/ 	.byte	0xff
	.zero		1


	//   ....[94]....
        /*06e8*/ 	.word	0x00009ec0
        /*06ec*/ 	.word	0x000000ff
        /*06f0*/ 	.word	0x00000000
        /*06f4*/ 	.short	0x0101
        /*06f6*/ 	.byte	0x05
	.zero		1


	//   ....[95]....
        /*06f8*/ 	.word	0x0000b000
        /*06fc*/ 	.word	0x00000003
        /*0700*/ 	.word	0x000000d0
        /*0704*/ 	.short	0x010a
        /*0706*/ 	.byte	0xff
	.zero		1


	//   ....[96]....
        /*0708*/ 	.word	0x0000b060
        /*070c*/ 	.word	0x00000002
        /*0710*/ 	.word	0x00000018
        /*0714*/ 	.short	0x010a
        /*0716*/ 	.byte	0xff
	.zero		1


	//   ....[97]....
        /*0718*/ 	.word	0x0000b0c0
        /*071c*/ 	.word	0x00000002
        /*0720*/ 	.word	0x00000018
        /*0724*/ 	.short	0x010a
        /*0726*/ 	.byte	0xff
	.zero		1


	//   ....[98]....
        /*0728*/ 	.word	0x0000b110
        /*072c*/ 	.word	0x00000002
        /*0730*/ 	.word	0x00000080
        /*0734*/ 	.short	0x010a
        /*0736*/ 	.byte	0xff
	.zero		1


	//   ....[99]....
        /*0738*/ 	.word	0x0000b170
        /*073c*/ 	.word	0x00000000
        /*0740*/ 	.word	0x00000000
        /*0744*/ 	.short	0x010a
        /*0746*/ 	.byte	0xff
	.zero		1


	//   ....[100]....
        /*0748*/ 	.word	0x0000b1d0
        /*074c*/ 	.word	0x00000000
        /*0750*/ 	.word	0x00000000
        /*0754*/ 	.short	0x010a
        /*0756*/ 	.byte	0xff
	.zero		1


	//   ....[101]....
        /*0758*/ 	.word	0x0000b220
        /*075c*/ 	.word	0x00000000
        /*0760*/ 	.word	0x000000c0
        /*0764*/ 	.short	0x010a
        /*0766*/ 	.byte	0xff
	.zero		1


	//   ....[102]....
        /*0768*/ 	.word	0x0000b280
        /*076c*/ 	.word	0x00000000
        /*0770*/ 	.word	0x00000090
        /*0774*/ 	.short	0x010a
        /*0776*/ 	.byte	0xff
	.zero		1


	//   ....[103]....
        /*0778*/ 	.word	0x0000b2d0
        /*077c*/ 	.word	0x00000000
        /*0780*/ 	.word	0x00000080
        /*0784*/ 	.short	0x010a
        /*0786*/ 	.byte	0xff
	.zero		1


	//   ....[104]....
        /*0788*/ 	.word	0x0000b330
        /*078c*/ 	.word	0x00000000
        /*0790*/ 	.word	0x00000090
        /*0794*/ 	.short	0x010a
        /*0796*/ 	.byte	0xff
	.zero		1


	//   ....[105]....
        /*0798*/ 	.word	0x0000b380
        /*079c*/ 	.word	0x00000000
        /*07a0*/ 	.word	0x00000080
        /*07a4*/ 	.short	0x010a
        /*07a6*/ 	.byte	0xff
	.zero		1


	//   ....[106]....
        /*07a8*/ 	.word	0x0000b3e0
        /*07ac*/ 	.word	0x00000003
        /*07b0*/ 	.word	0x000000b0
        /*07b4*/ 	.short	0x010a
        /*07b6*/ 	.byte	0xff
	.zero		1


	//   ....[107]....
        /*07b8*/ 	.word	0x0000b440
        /*07bc*/ 	.word	0x00000000
        /*07c0*/ 	.word	0x00000000
        /*07c4*/ 	.short	0x010a
        /*07c6*/ 	.byte	0xff
	.zero		1


	//   ....[108]....
        /*07c8*/ 	.word	0x0000b4a0
        /*07cc*/ 	.word	0x00000000
        /*07d0*/ 	.word	0x00000000
        /*07d4*/ 	.short	0x010a
        /*07d6*/ 	.byte	0xff
	.zero		1


	//   ....[109]....
        /*07d8*/ 	.word	0x0000b500
        /*07dc*/ 	.word	0x00000000
        /*07e0*/ 	.word	0x00000000
        /*07e4*/ 	.short	0x010a
        /*07e6*/ 	.byte	0xff
	.zero		1


	//   ....[110]....
        /*07e8*/ 	.word	0x0000b550
        /*07ec*/ 	.word	0x00000000
        /*07f0*/ 	.word	0x00000080
        /*07f4*/ 	.short	0x010a
        /*07f6*/ 	.byte	0xff
	.zero		1


	//   ....[111]....
        /*07f8*/ 	.word	0x0000b5b0
        /*07fc*/ 	.word	0x00000000
        /*0800*/ 	.word	0x00000078
        /*0804*/ 	.short	0x010a
        /*0806*/ 	.byte	0xff
	.zero		1


	//   ....[112]....
        /*0808*/ 	.word	0x0000b610
        /*080c*/ 	.word	0x00000003
        /*0810*/ 	.word	0x00000050
        /*0814*/ 	.short	0x010a
        /*0816*/ 	.byte	0xff
	.zero		1


	//   ....[113]....
        /*0818*/ 	.word	0x0000b670
        /*081c*/ 	.word	0x00000003
        /*0820*/ 	.word	0x00000058
        /*0824*/ 	.short	0x010a
        /*0826*/ 	.byte	0xff
	.zero		1


	//   ....[114]....
        /*0828*/ 	.word	0x0000b6d0
        /*082c*/ 	.word	0x00000003
        /*0830*/ 	.word	0x00000060
        /*0834*/ 	.short	0x010a
        /*0836*/ 	.byte	0xff
	.zero		1


	//   ....[115]....
        /*0838*/ 	.word	0x0000b730
        /*083c*/ 	.word	0x00000003
        /*0840*/ 	.word	0x00000068
        /*0844*/ 	.short	0x010a
        /*0846*/ 	.byte	0xff
	.zero		1


	//   ....[116]....
        /*0848*/ 	.word	0x0000b790
        /*084c*/ 	.word	0x00000000
        /*0850*/ 	.word	0x00000050
        /*0854*/ 	.short	0x010a
        /*0856*/ 	.byte	0xff
	.zero		1


	//   ....[117]....
        /*0858*/ 	.word	0x0000b7f0
        /*085c*/ 	.word	0x00000000
        /*0860*/ 	.word	0x00000058
        /*0864*/ 	.short	0x010a
        /*0866*/ 	.byte	0xff
	.zero		1


	//   ....[118]....
        /*0868*/ 	.word	0x0000b850
        /*086c*/ 	.word	0x00000000
        /*0870*/ 	.word	0x00000060
        /*0874*/ 	.short	0x010a
        /*0876*/ 	.byte	0xff
	.zero		1


	//   ....[119]....
        /*0878*/ 	.word	0x0000b8a0
        /*087c*/ 	.word	0x00000000
        /*0880*/ 	.word	0x00000080
        /*0884*/ 	.short	0x010a
        /*0886*/ 	.byte	0xff
	.zero		1


	//   ....[120]....
        /*0888*/ 	.word	0x0000b8f0
        /*088c*/ 	.word	0x00000003
        /*0890*/ 	.word	0x00000030
        /*0894*/ 	.short	0x010a
        /*0896*/ 	.byte	0xff
	.zero		1


	//   ....[121]....
        /*0898*/ 	.word	0x0000b940
        /*089c*/ 	.word	0x0000006c
        /*08a0*/ 	.word	0x000000a0
        /*08a4*/ 	.short	0x010a
        /*08a6*/ 	.byte	0xff
	.zero		1


	//   ....[122]....
        /*08a8*/ 	.word	0x0000b990
        /*08ac*/ 	.word	0x00000076
        /*08b0*/ 	.word	0x00000030
        /*08b4*/ 	.short	0x010a
        /*08b6*/ 	.byte	0xff
	.zero		1


	//   ....[123]....
        /*08b8*/ 	.word	0x0000b9e0
        /*08bc*/ 	.word	0x00000000
        /*08c0*/ 	.word	0x00000030
        /*08c4*/ 	.short	0x010a
        /*08c6*/ 	.byte	0xff
	.zero		1


	//   ....[124]....
        /*08c8*/ 	.word	0x0000ba30
        /*08cc*/ 	.word	0x00000000
        /*08d0*/ 	.word	0x00000030
        /*08d4*/ 	.short	0x010a
        /*08d6*/ 	.byte	0xff
	.zero		1


	//----- nvinfo : EIATTR_NUM_MBARRIERS
	.align		4
.L_48:
        /*08d8*/ 	.byte	0x03, 0x38
        /*08da*/ 	.short	0x001c


	//----- nvinfo : EIATTR_EXIT_INSTR_OFFSETS
	.align		4
        /*08dc*/ 	.byte	0x04, 0x1c
        /*08de*/ 	.short	(.L_50 - .L_49)


	//   ....[0]....
.L_49:
        /*08e0*/ 	.word	0x00002420


	//   ....[1]....
        /*08e4*/ 	.word	0x00002910


	//   ....[2]....
        /*08e8*/ 	.word	0x00002970


	//   ....[3]....
        /*08ec*/ 	.word	0x00003750


	//   ....[4]....
        /*08f0*/ 	.word	0x000047b0


	//   ....[5]....
        /*08f4*/ 	.word	0x000047f0


	//   ....[6]....
        /*08f8*/ 	.word	0x0000aff0


	//----- nvinfo : EIATTR_MAX_THREADS
	.align		4
.L_50:
        /*08fc*/ 	.byte	0x04, 0x05
        /*08fe*/ 	.short	(.L_52 - .L_51)
.L_51:
        /*0900*/ 	.word	0x00000100
        /*0904*/ 	.word	0x00000001
        /*0908*/ 	.word	0x00000001


	//----- nvinfo : EIATTR_CRS_STACK_SIZE
	.align		4
.L_52:
        /*090c*/ 	.byte	0x04, 0x1e
        /*090e*/ 	.short	(.L_54 - .L_53)
.L_53:
        /*0910*/ 	.word	0x00000000


	//----- nvinfo : EIATTR_CBANK_PARAM_SIZE
	.align		4
.L_54:
        /*0914*/ 	.byte	0x03, 0x19
        /*0916*/ 	.short	0x0800


	//----- nvinfo : EIATTR_PARAM_CBANK
	.align		4
        /*0918*/ 	.byte	0x04, 0x0a
        /*091a*/ 	.short	(.L_56 - .L_55)
	.align		4
.L_55:
        /*091c*/ 	.word	index@(.nv.constant0._ZN7cutlass13device_kernelINS_4gemm6kernel13GemmUniversalIN4cute5tupleIJiiiiEEENS1_10collective13CollectiveMmaINS1_35MainloopSm100TmaUmmaWarpSpecializedILi3ELi2ELi2ENS5_IJNS4_1CILi1EEESB_SB_EEEEENS5_IJNSA_ILi128EEENSA_ILi256EEESE_EEEaNS5_IJlSB_lEEEaSH_NS4_8TiledMMAINS4_8MMA_AtomIJNS4_15SM100_MMA_S8_SSIaaiLi128ELi256ELNS4_4UMMA5MajorE0ELSM_0ELNSL_8SaturateE0EEEEEENS4_6LayoutISC_NS5_IJNSA_ILi0EEESR_SR_EEEEENS5_IJNS4_10UnderscoreESU_SU_EEEEENS4_13SM90_TMA_LOADENS4_14ComposedLayoutINS4_7SwizzleILi3ELi4ELi3EEENS4_18smem_ptr_flag_bitsILi8EEENSQ_INS5_IJNSA_ILi8EEESE_EEENS5_IJSE_SB_EEEEEEEvNS4_8identityESX_S17_vS18_EENS_8epilogue10collective18CollectiveEpilogueINS1A_23Sm100TmaWarpSpecializedILi4ELi2ELi64ELb0ELb0EEEJSG_NS5_IJNSQ_ISE_SB_EENSQ_INSA_ILi64EEESB_EEEEEaSH_aSH_NS1A_6fusion15FusionCallbacksIS1E_NS1J_17LinearCombinationIaiaiLNS_15FloatRoundStyleE2EEESG_S1I_JEEENS4_5SM1004TMEM4LOAD26SM100_TMEM_LOAD_32dp32b64xESX_NSY_INSZ_ILi2ELi4ELi3EEES12_NSQ_INS5_IJS13_S1G_EEENS5_IJS1G_SB_EEEEEEENS4_39AutoVectorizingCopyWithAssumedAlignmentILi128EEENS4_14SM90_TMA_STOREES1X_S1Z_S1Z_EEEvvEEEEvNT_6ParamsE)
        /*0920*/ 	.short	0x0380
        /*0922*/ 	.short	0x0800


	//----- nvinfo : EIATTR_SW_WAR
	.align		4
.L_56:
        /*0924*/ 	.byte	0x04, 0x36
        /*0926*/ 	.short	(.L_58 - .L_57)
.L_57:
        /*0928*/ 	.word	0x00000008
.L_58:


//--------------------- .nv.callgraph             --------------------------
	.section	.nv.callgraph,"",@"SHT_CUDA_CALLGRAPH"
	.align	4
	.sectionentsize	8
	.align		4
        /*0000*/ 	.word	0x00000000
	.align		4
        /*0004*/ 	.word	0xffffffff
	.align		4
        /*0008*/ 	.word	index@(_ZN7cutlass13device_kernelINS_4gemm6kernel13GemmUniversalIN4cute5tupleIJiiiiEEENS1_10collective13CollectiveMmaINS1_35MainloopSm100TmaUmmaWarpSpecializedILi3ELi2ELi2ENS5_IJNS4_1CILi1EEESB_SB_EEEEENS5_IJNSA_ILi128EEENSA_ILi256EEESE_EEEaNS5_IJlSB_lEEEaSH_NS4_8TiledMMAINS4_8MMA_AtomIJNS4_15SM100_MMA_S8_SSIaaiLi128ELi256ELNS4_4UMMA5MajorE0ELSM_0ELNSL_8SaturateE0EEEEEENS4_6LayoutISC_NS5_IJNSA_ILi0EEESR_SR_EEEEENS5_IJNS4_10UnderscoreESU_SU_EEEEENS4_13SM90_TMA_LOADENS4_14ComposedLayoutINS4_7SwizzleILi3ELi4ELi3EEENS4_18smem_ptr_flag_bitsILi8EEENSQ_INS5_IJNSA_ILi8EEESE_EEENS5_IJSE_SB_EEEEEEEvNS4_8identityESX_S17_vS18_EENS_8epilogue10collective18CollectiveEpilogueINS1A_23Sm100TmaWarpSpecializedILi4ELi2ELi64ELb0ELb0EEEJSG_NS5_IJNSQ_ISE_SB_EENSQ_INSA_ILi64EEESB_EEEEEaSH_aSH_NS1A_6fusion15FusionCallbacksIS1E_NS1J_17LinearCombinationIaiaiLNS_15FloatRoundStyleE2EEESG_S1I_JEEENS4_5SM1004TMEM4LOAD26SM100_TMEM_LOAD_32dp32b64xESX_NSY_INSZ_ILi2ELi4ELi3EEES12_NSQ_INS5_IJS13_S1G_EEENS5_IJS1G_SB_EEEEEEENS4_39AutoVectorizingCopyWithAssumedAlignmentILi128EEENS4_14SM90_TMA_STOREES1X_S1Z_S1Z_EEEvvEEEEvNT_6ParamsE)
	.align		4
        /*000c*/ 	.word	index@(__assertfail)
	.align		4
        /*0010*/ 	.word	0x00000000
	.align		4
        /*0014*/ 	.word	0xfffffffe
	.align		4
        /*0018*/ 	.word	0x00000000
	.align		4
        /*001c*/ 	.word	0xfffffffd
	.align		4
        /*0020*/ 	.word	0x00000000
	.align		4
        /*0024*/ 	.word	0xfffffffc


//--------------------- .nv.constant4             --------------------------
	.section	.nv.constant4,"a",@progbits
	.align	8
	.align		8
.nv.constant4:
        /*0000*/ 	.dword	__assertfail
	.align		8
        /*0008*/ 	.dword	__unnamed_1
	.align		8
        /*0010*/ 	.dword	__unnamed_2
	.align		8
        /*0018*/ 	.dword	__unnamed_3
	.align		8
        /*0020*/ 	.dword	_ZN39_INTERNAL_60f80a3a_4_k_cu_62b16b7a_95984cuda3std3__45__cpo5beginE
	.align		8
        /*0028*/ 	.dword	_ZN39_INTERNAL_60f80a3a_4_k_cu_62b16b7a_95984cuda3std3__45__cpo3endE
	.align		8
        /*0030*/ 	.dword	_ZN39_INTERNAL_60f80a3a_4_k_cu_62b16b7a_95984cuda3std3__45__cpo6cbeginE
	.align		8
        /*0038*/ 	.dword	_ZN39_INTERNAL_60f80a3a_4_k_cu_62b16b7a_95984cuda3std3__45__cpo4cendE
	.align		8
        /*0040*/ 	.dword	_ZN39_INTERNAL_60f80a3a_4_k_cu_62b16b7a_95984cuda3std3__441_GLOBAL__N__60f80a3a_4_k_cu_62b16b7a_95986ignoreE
	.align		8
        /*0048*/ 	.dword	_ZN39_INTERNAL_60f80a3a_4_k_cu_62b16b7a_95984cuda3std3__419piecewise_constructE
	.align		8
        /*0050*/ 	.dword	_ZN39_INTERNAL_60f80a3a_4_k_cu_62b16b7a_95984cuda3std3__48in_placeE
	.align		8
        /*0058*/ 	.dword	_ZN39_INTERNAL_60f80a3a_4_k_cu_62b16b7a_95984cuda3std6ranges3__45__cpo4swapE
	.align		8
        /*0060*/ 	.dword	_ZN39_INTERNAL_60f80a3a_4_k_cu_62b16b7a_95984cuda3std6ranges3__45__cpo9iter_moveE
	.align		8
        /*0068*/ 	.dword	_ZN39_INTERNAL_60f80a3a_4_k_cu_62b16b7a_95984cute7productE
	.align		8
        /*0070*/ 	.dword	_ZN39_INTERNAL_60f80a3a_4_k_cu_62b16b7a_95984cute1_E
	.align		8
        /*0078*/ 	.dword	$str$25
	.align		8
        /*0080*/ 	.dword	$str$26
	.align		8
        /*0088*/ 	.dword	$str$27
	.align		8
        /*0090*/ 	.dword	$str$28


//--------------------- .text._ZN7cutlass13device_kernelINS_4gemm6kernel13GemmUniversalIN4cute5tupleIJiiiiEEENS1_10collective13CollectiveMmaINS1_35MainloopSm100TmaUmmaWarpSpecializedILi3ELi2ELi2ENS5_IJNS4_1CILi1EEESB_SB_EEEEENS5_IJNSA_ILi128EEENSA_ILi256EEESE_EEEaNS5_IJlSB_lEEEaSH_NS4_8TiledMMAINS4_8MMA_AtomIJNS4_15SM100_MMA_S8_SSIaaiLi128ELi256ELNS4_4UMMA5MajorE0ELSM_0ELNSL_8SaturateE0EEEEEENS4_6LayoutISC_NS5_IJNSA_ILi0EEESR_SR_EEEEENS5_IJNS4_10UnderscoreESU_SU_EEEEENS4_13SM90_TMA_LOADENS4_14ComposedLayoutINS4_7SwizzleILi3ELi4ELi3EEENS4_18smem_ptr_flag_bitsILi8EEENSQ_INS5_IJNSA_ILi8EEESE_EEENS5_IJSE_SB_EEEEEEEvNS4_8identityESX_S17_vS18_EENS_8epilogue10collective18CollectiveEpilogueINS1A_23Sm100TmaWarpSpecializedILi4ELi2ELi64ELb0ELb0EEEJSG_NS5_IJNSQ_ISE_SB_EENSQ_INSA_ILi64EEESB_EEEEEaSH_aSH_NS1A_6fusion15FusionCallbacksIS1E_NS1J_17LinearCombinationIaiaiLNS_15FloatRoundStyleE2EEESG_S1I_JEEENS4_5SM1004TMEM4LOAD26SM100_TMEM_LOAD_32dp32b64xESX_NSY_INSZ_ILi2ELi4ELi3EEES12_NSQ_INS5_IJS13_S1G_EEENS5_IJS1G_SB_EEEEEEENS4_39AutoVectorizingCopyWithAssumedAlignmentILi128EEENS4_14SM90_TMA_STOREES1X_S1Z_S1Z_EEEvvEEEEvNT_6ParamsE --------------------------
	.section	.text._ZN7cutlass13device_kernelINS_4gemm6kernel13GemmUniversalIN4cute5tupleIJiiiiEEENS1_10collective13CollectiveMmaINS1_35MainloopSm100TmaUmmaWarpSpecializedILi3ELi2ELi2ENS5_IJNS4_1CILi1EEESB_SB_EEEEENS5_IJNSA_ILi128EEENSA_ILi256EEESE_EEEaNS5_IJlSB_lEEEaSH_NS4_8TiledMMAINS4_8MMA_AtomIJNS4_15SM100_MMA_S8_SSIaaiLi128ELi256ELNS4_4UMMA5MajorE0ELSM_0ELNSL_8SaturateE0EEEEEENS4_6LayoutISC_NS5_IJNSA_ILi0EEESR_SR_EEEEENS5_IJNS4_10UnderscoreESU_SU_EEEEENS4_13SM90_TMA_LOADENS4_14ComposedLayoutINS4_7SwizzleILi3ELi4ELi3EEENS4_18smem_ptr_flag_bitsILi8EEENSQ_INS5_IJNSA_ILi8EEESE_EEENS5_IJSE_SB_EEEEEEEvNS4_8identityESX_S17_vS18_EENS_8epilogue10collective18CollectiveEpilogueINS1A_23Sm100TmaWarpSpecializedILi4ELi2ELi64ELb0ELb0EEEJSG_NS5_IJNSQ_ISE_SB_EENSQ_INSA_ILi64EEESB_EEEEEaSH_aSH_NS1A_6fusion15FusionCallbacksIS1E_NS1J_17LinearCombinationIaiaiLNS_15FloatRoundStyleE2EEESG_S1I_JEEENS4_5SM1004TMEM4LOAD26SM100_TMEM_LOAD_32dp32b64xESX_NSY_INSZ_ILi2ELi4ELi3EEES12_NSQ_INS5_IJS13_S1G_EEENS5_IJS1G_SB_EEEEEEENS4_39AutoVectorizingCopyWithAssumedAlignmentILi128EEENS4_14SM90_TMA_STOREES1X_S1Z_S1Z_EEEvvEEEEvNT_6ParamsE,"ax",@progbits
	.align	128
.text._ZN7cutlass13device_kernelINS_4gemm6kernel13GemmUniversalIN4cute5tupleIJiiiiEEENS1_10collective13CollectiveMmaINS1_35MainloopSm100TmaUmmaWarpSpecializedILi3ELi2ELi2ENS5_IJNS4_1CILi1EEESB_SB_EEEEENS5_IJNSA_ILi128EEENSA_ILi256EEESE_EEEaNS5_IJlSB_lEEEaSH_NS4_8TiledMMAINS4_8MMA_AtomIJNS4_15SM100_MMA_S8_SSIaaiLi128ELi256ELNS4_4UMMA5MajorE0ELSM_0ELNSL_8SaturateE0EEEEEENS4_6LayoutISC_NS5_IJNSA_ILi0EEESR_SR_EEEEENS5_IJNS4_10UnderscoreESU_SU_EEEEENS4_13SM90_TMA_LOADENS4_14ComposedLayoutINS4_7SwizzleILi3ELi4ELi3EEENS4_18smem_ptr_flag_bitsILi8EEENSQ_INS5_IJNSA_ILi8EEESE_EEENS5_IJSE_SB_EEEEEEEvNS4_8identityESX_S17_vS18_EENS_8epilogue10collective18CollectiveEpilogueINS1A_23Sm100TmaWarpSpecializedILi4ELi2ELi64ELb0ELb0EEEJSG_NS5_IJNSQ_ISE_SB_EENSQ_INSA_ILi64EEESB_EEEEEaSH_aSH_NS1A_6fusion15FusionCallbacksIS1E_NS1J_17LinearCombinationIaiaiLNS_15FloatRoundStyleE2EEESG_S1I_JEEENS4_5SM1004TMEM4LOAD26SM100_TMEM_LOAD_32dp32b64xESX_NSY_INSZ_ILi2ELi4ELi3EEES12_NSQ_INS5_IJS13_S1G_EEENS5_IJS1G_SB_EEEEEEENS4_39AutoVectorizingCopyWithAssumedAlignmentILi128EEENS4_14SM90_TMA_STOREES1X_S1Z_S1Z_EEEvvEEEEvNT_6ParamsE:
        .type           _ZN7cutlass13device_kernelINS_4gemm6kernel13GemmUniversalIN4cute5tupleIJiiiiEEENS1_10collective13CollectiveMmaINS1_35MainloopSm100TmaUmmaWarpSpecializedILi3ELi2ELi2ENS5_IJNS4_1CILi1EEESB_SB_EEEEENS5_IJNSA_ILi128EEENSA_ILi256EEESE_EEEaNS5_IJlSB_lEEEaSH_NS4_8TiledMMAINS4_8MMA_AtomIJNS4_15SM100_MMA_S8_SSIaaiLi128ELi256ELNS4_4UMMA5MajorE0ELSM_0ELNSL_8SaturateE0EEEEEENS4_6LayoutISC_NS5_IJNSA_ILi0EEESR_SR_EEEEENS5_IJNS4_10UnderscoreESU_SU_EEEEENS4_13SM90_TMA_LOADENS4_14ComposedLayoutINS4_7SwizzleILi3ELi4ELi3EEENS4_18smem_ptr_flag_bitsILi8EEENSQ_INS5_IJNSA_ILi8EEESE_EEENS5_IJSE_SB_EEEEEEEvNS4_8identityESX_S17_vS18_EENS_8epilogue10collective18CollectiveEpilogueINS1A_23Sm100TmaWarpSpecializedILi4ELi2ELi64ELb0ELb0EEEJSG_NS5_IJNSQ_ISE_SB_EENSQ_INSA_ILi64EEESB_EEEEEaSH_aSH_NS1A_6fusion15FusionCallbacksIS1E_NS1J_17LinearCombinationIaiaiLNS_15FloatRoundStyleE2EEESG_S1I_JEEENS4_5SM1004TMEM4LOAD26SM100_TMEM_LOAD_32dp32b64xESX_NSY_INSZ_ILi2ELi4ELi3EEES12_NSQ_INS5_IJS13_S1G_EEENS5_IJS1G_SB_EEEEEEENS4_39AutoVectorizingCopyWithAssumedAlignmentILi128EEENS4_14SM90_TMA_STOREES1X_S1Z_S1Z_EEEvvEEEEvNT_6ParamsE,@function
        .size           _ZN7cutlass13device_kernelINS_4gemm6kernel13GemmUniversalIN4cute5tupleIJiiiiEEENS1_10collective13CollectiveMmaINS1_35MainloopSm100TmaUmmaWarpSpecializedILi3ELi2ELi2ENS5_IJNS4_1CILi1EEESB_SB_EEEEENS5_IJNSA_ILi128EEENSA_ILi256EEESE_EEEaNS5_IJlSB_lEEEaSH_NS4_8TiledMMAINS4_8MMA_AtomIJNS4_15SM100_MMA_S8_SSIaaiLi128ELi256ELNS4_4UMMA5MajorE0ELSM_0ELNSL_8SaturateE0EEEEEENS4_6LayoutISC_NS5_IJNSA_ILi0EEESR_SR_EEEEENS5_IJNS4_10UnderscoreESU_SU_EEEEENS4_13SM90_TMA_LOADENS4_14ComposedLayoutINS4_7SwizzleILi3ELi4ELi3EEENS4_18smem_ptr_flag_bitsILi8EEENSQ_INS5_IJNSA_ILi8EEESE_EEENS5_IJSE_SB_EEEEEEEvNS4_8identityESX_S17_vS18_EENS_8epilogue10collective18CollectiveEpilogueINS1A_23Sm100TmaWarpSpecializedILi4ELi2ELi64ELb0ELb0EEEJSG_NS5_IJNSQ_ISE_SB_EENSQ_INSA_ILi64EEESB_EEEEEaSH_aSH_NS1A_6fusion15FusionCallbacksIS1E_NS1J_17LinearCombinationIaiaiLNS_15FloatRoundStyleE2EEESG_S1I_JEEENS4_5SM1004TMEM4LOAD26SM100_TMEM_LOAD_32dp32b64xESX_NSY_INSZ_ILi2ELi4ELi3EEES12_NSQ_INS5_IJS13_S1G_EEENS5_IJS1G_SB_EEEEEEENS4_39AutoVectorizingCopyWithAssumedAlignmentILi128EEENS4_14SM90_TMA_STOREES1X_S1Z_S1Z_EEEvvEEEEvNT_6ParamsE,(.L_x_161 - _ZN7cutlass13device_kernelINS_4gemm6kernel13GemmUniversalIN4cute5tupleIJiiiiEEENS1_10collective13CollectiveMmaINS1_35MainloopSm100TmaUmmaWarpSpecializedILi3ELi2ELi2ENS5_IJNS4_1CILi1EEESB_SB_EEEEENS5_IJNSA_ILi128EEENSA_ILi256EEESE_EEEaNS5_IJlSB_lEEEaSH_NS4_8TiledMMAINS4_8MMA_AtomIJNS4_15SM100_MMA_S8_SSIaaiLi128ELi256ELNS4_4UMMA5MajorE0ELSM_0ELNSL_8SaturateE0EEEEEENS4_6LayoutISC_NS5_IJNSA_ILi0EEESR_SR_EEEEENS5_IJNS4_10UnderscoreESU_SU_EEEEENS4_13SM90_TMA_LOADENS4_14ComposedLayoutINS4_7SwizzleILi3ELi4ELi3EEENS4_18smem_ptr_flag_bitsILi8EEENSQ_INS5_IJNSA_ILi8EEESE_EEENS5_IJSE_SB_EEEEEEEvNS4_8identityESX_S17_vS18_EENS_8epilogue10collective18CollectiveEpilogueINS1A_23Sm100TmaWarpSpecializedILi4ELi2ELi64ELb0ELb0EEEJSG_NS5_IJNSQ_ISE_SB_EENSQ_INSA_ILi64EEESB_EEEEEaSH_aSH_NS1A_6fusion15FusionCallbacksIS1E_NS1J_17LinearCombinationIaiaiLNS_15FloatRoundStyleE2EEESG_S1I_JEEENS4_5SM1004TMEM4LOAD26SM100_TMEM_LOAD_32dp32b64xESX_NSY_INSZ_ILi2ELi4ELi3EEES12_NSQ_INS5_IJS13_S1G_EEENS5_IJS1G_SB_EEEEEEENS4_39AutoVectorizingCopyWithAssumedAlignmentILi128EEENS4_14SM90_TMA_STOREES1X_S1Z_S1Z_EEEvvEEEEvNT_6ParamsE)
        .other          _ZN7cutlass13device_kernelINS_4gemm6kernel13GemmUniversalIN4cute5tupleIJiiiiEEENS1_10collective13CollectiveMmaINS1_35MainloopSm100TmaUmmaWarpSpecializedILi3ELi2ELi2ENS5_IJNS4_1CILi1EEESB_SB_EEEEENS5_IJNSA_ILi128EEENSA_ILi256EEESE_EEEaNS5_IJlSB_lEEEaSH_NS4_8TiledMMAINS4_8MMA_AtomIJNS4_15SM100_MMA_S8_SSIaaiLi128ELi256ELNS4_4UMMA5MajorE0ELSM_0ELNSL_8SaturateE0EEEEEENS4_6LayoutISC_NS5_IJNSA_ILi0EEESR_SR_EEEEENS5_IJNS4_10UnderscoreESU_SU_EEEEENS4_13SM90_TMA_LOADENS4_14ComposedLayoutINS4_7SwizzleILi3ELi4ELi3EEENS4_18smem_ptr_flag_bitsILi8EEENSQ_INS5_IJNSA_ILi8EEESE_EEENS5_IJSE_SB_EEEEEEEvNS4_8identityESX_S17_vS18_EENS_8epilogue10collective18CollectiveEpilogueINS1A_23Sm100TmaWarpSpecializedILi4ELi2ELi64ELb0ELb0EEEJSG_NS5_IJNSQ_ISE_SB_EENSQ_INSA_ILi64EEESB_EEEEEaSH_aSH_NS1A_6fusion15FusionCallbacksIS1E_NS1J_17LinearCombinationIaiaiLNS_15FloatRoundStyleE2EEESG_S1I_JEEENS4_5SM1004TMEM4LOAD26SM100_TMEM_LOAD_32dp32b64xESX_NSY_INSZ_ILi2ELi4ELi3EEES12_NSQ_INS5_IJS13_S1G_EEENS5_IJS1G_SB_EEEEEEENS4_39AutoVectorizingCopyWithAssumedAlignmentILi128EEENS4_14SM90_TMA_STOREES1X_S1Z_S1Z_EEEvvEEEEvNT_6ParamsE,@"STO_CUDA_ENTRY STV_DEFAULT"
_ZN7cutlass13device_kernelINS_4gemm6kernel13GemmUniversalIN4cute5tupleIJiiiiEEENS1_10collective13CollectiveMmaINS1_35MainloopSm100TmaUmmaWarpSpecializedILi3ELi2ELi2ENS5_IJNS4_1CILi1EEESB_SB_EEEEENS5_IJNSA_ILi128EEENSA_ILi256EEESE_EEEaNS5_IJlSB_lEEEaSH_NS4_8TiledMMAINS4_8MMA_AtomIJNS4_15SM100_MMA_S8_SSIaaiLi128ELi256ELNS4_4UMMA5MajorE0ELSM_0ELNSL_8SaturateE0EEEEEENS4_6LayoutISC_NS5_IJNSA_ILi0EEESR_SR_EEEEENS5_IJNS4_10UnderscoreESU_SU_EEEEENS4_13SM90_TMA_LOADENS4_14ComposedLayoutINS4_7SwizzleILi3ELi4ELi3EEENS4_18smem_ptr_flag_bitsILi8EEENSQ_INS5_IJNSA_ILi8EEESE_EEENS5_IJSE_SB_EEEEEEEvNS4_8identityESX_S17_vS18_EENS_8epilogue10collective18CollectiveEpilogueINS1A_23Sm100TmaWarpSpecializedILi4ELi2ELi64ELb0ELb0EEEJSG_NS5_IJNSQ_ISE_SB_EENSQ_INSA_ILi64EEESB_EEEEEaSH_aSH_NS1A_6fusion15FusionCallbacksIS1E_NS1J_17LinearCombinationIaiaiLNS_15FloatRoundStyleE2EEESG_S1I_JEEENS4_5SM1004TMEM4LOAD26SM100_TMEM_LOAD_32dp32b64xESX_NSY_INSZ_ILi2ELi4ELi3EEES12_NSQ_INS5_IJS13_S1G_EEENS5_IJS1G_SB_EEEEEEENS4_39AutoVectorizingCopyWithAssumedAlignmentILi128EEENS4_14SM90_TMA_STOREES1X_S1Z_S1Z_EEEvvEEEEvNT_6ParamsE:
[----:B------:R-:W1:Y:S01]  /*0000*/  LDC R1, c[0x0][0x37c] ;  /* 0x0000df00ff017b82 */ /* 0x000e620000000800 */
[----:B------:R-:W2:Y:S01]  /*0010*/  S2R R167, SR_TID.X ;  /* 0x0000000000a77919 */ /* 0x000ea20000002100 */
[----:B------:R-:W3:Y:S01]  /*0020*/  LDCU.64 UR4, c[0x0][0x890] ;  /* 0x00011200ff0477ac */ /* 0x000ee20008000a00 */
[----:B------:R-:W-:Y:S02]  /*0030*/  PRMT R151, RZ, 0x7610, R151 ;  /* 0x00007610ff977816 */ /* 0x000fe40000000097 */
[----:B------:R-:W-:Y:S01]  /*0040*/  ELECT P5, URZ, PT ;  /* 0x0000000000ff782f */ /* 0x000fe200038a0000 */
[----:B------:R-:W4:Y:S01]  /*0050*/  LDCU.64 UR46, c[0x0][0x358] ;  /* 0x00006b00ff2e77ac */ /* 0x000f220008000a00 */
[----:B---3--:R-:W-:-:S04]  /*0060*/  UISETP.NE.U32.AND UP0, UPT, UR4, URZ, UPT ;  /* 0x000000ff0400728c */ /* 0x008fc8000bf05070 */
[----:B------:R-:W-:Y:S01]  /*0070*/  UISETP.NE.AND.EX UP0, UPT, UR5, URZ, UPT, UP0 ;  /* 0x000000ff0500728c */ /* 0x000fe2000bf05300 */
[----:B--2---:R-:W-:-:S05]  /*0080*/  SHF.R.U32.HI R154, RZ, 0x5, R167 ;  /* 0x00000005ff9a7819 */ /* 0x004fca00000116a7 */
[----:B------:R-:W2:Y:S02]  /*0090*/  SHFL.IDX PT, R0, R154, RZ, 0x1f ;  /* 0x00001fff9a007589 */ /* 0x000ea400000e0000 */
[----:B--2---:R-:W-:Y:S01]  /*00a0*/  R2UR UR8, R0 ;  /* 0x00000000000872ca */ /* 0x004fe200000e0000 */
[----:B-1--4-:R-:W-:-:S14]  /*00b0*/  BRA.U UP0, `(.L_x_0) ;  /* 0x00000001002c7547 */ /* 0x012fdc000b800000 */
[----:B------:R-:W1:Y:S02]  /*00c0*/  LDCU.64 UR6, c[0x0][0x888] ;  /* 0x00011100ff0677ac */ /* 0x000e640008000a00 */
[----:B-1----:R-:W-:-:S04]  /*00d0*/  UISETP.NE.U32.AND UP0, UPT, UR6, URZ, UPT ;  /* 0x000000ff0600728c */ /* 0x002fc8000bf05070 */
[----:B------:R-:W-:-:S09]  /*00e0*/  UISETP.NE.AND.EX UP0, UPT, UR7, URZ, UPT, UP0 ;  /* 0x000000ff0700728c */ /* 0x000fd2000bf05300 */
[----:B------:R-:W-:Y:S05]  /*00f0*/  BRA.U !UP0, `(.L_x_1) ;  /* 0x0000000108107547 */ /* 0x000fea000b800000 */
[----:B------:R-:W1:Y:S02]  /*0100*/  LDC.64 R82, c[0x0][0x888] ;  /* 0x00022200ff527b82 */ /* 0x000e640000000a00 */
[----:B-1----:R1:W5:Y:S01]  /*0110*/  LDG.E R82, desc[UR46][R82.64] ;  /* 0x0000002e52527981 */ /* 0x002362000c1e1900 */
[----:B------:R-:W-:Y:S01]  /*0120*/  HFMA2 R151, -RZ, RZ, 0, 5.9604644775390625e-08 ;  /* 0x00000001ff977431 */ /* 0x000fe200000001ff */
[----:B------:R-:W-:Y:S05]  /*0130*/  BRA `(.L_x_0) ;  /* 0x00000000000c7947 */ /* 0x000fea0003800000 */
.L_x_1:
[----:B------:R-:W1:Y:S01]  /*0140*/  LDCU UR6, c[0x0][0x880] ;  /* 0x00011000ff0677ac */ /* 0x000e620008000800 */
[----:B------:R-:W-:Y:S01]  /*0150*/  HFMA2 R151, -RZ, RZ, 0, 5.9604644775390625e-08 ;  /* 0x00000001ff977431 */ /* 0x000fe200000001ff */
[----:B-1----:R-:W-:-:S07]  /*0160*/  MOV R82, UR6 ;  /* 0x0000000600527c02 */ /* 0x002fce0008000f00 */
.L_x_0:
[----:B------:R-:W2:Y:S02]  /*0170*/  LDCU.64 UR6, c[0x0][0x8b0] ;  /* 0x00011600ff0677ac */ /* 0x000ea40008000a00 */
[----:B--2---:R-:W-:-:S04]  /*0180*/  UISETP.NE.U32.AND UP0, UPT, UR6, URZ, UPT ;  /* 0x000000ff0600728c */ /* 0x004fc8000bf05070 */
[----:B------:R-:W-:-:S09]  /*0190*/  UISETP.NE.AND.EX UP0, UPT, UR7, URZ, UPT, UP0 ;  /* 0x000000ff0700728c */ /* 0x000fd2000bf05300 */
[----:B------:R-:W-:Y:S05]  /*01a0*/  BRA.U UP0, `(.L_x_2) ;  /* 0x0000000100247547 */ /* 0x000fea000b800000 */
[----:B------:R-:W2:Y:S02]  /*01b0*/  LDCU.64 UR6, c[0x0][0x8a8] ;  /* 0x00011500ff0677ac */ /* 0x000ea40008000a00 */
[----:B--2---:R-:W-:-:S04]  /*01c0*/  UISETP.NE.U32.AND UP0, UPT, UR6, URZ, UPT ;  /* 0x000000ff0600728c */ /* 0x004fc8000bf05070 */
[----:B------:R-:W-:-:S09]  /*01d0*/  UISETP.NE.AND.EX UP0, UPT, UR7, URZ, UPT, UP0 ;  /* 0x000000ff0700728c */ /* 0x000fd2000bf05300 */
[----:B------:R-:W-:Y:S05]  /*01e0*/  BRA.U !UP0, `(.L_x_3) ;  /* 0x00000001080c7547 */ /* 0x000fea000b800000 */
[----:B------:R-:W2:Y:S02]  /*01f0*/  LDC.64 R78, c[0x0][0x8a8] ;  /* 0x00022a00ff4e7b82 */ /* 0x000ea40000000a00 */
[----:B--2---:R2:W5:Y:S01]  /*0200*/  LDG.E R78, desc[UR46][R78.64] ;  /* 0x0000002e4e4e7981 */ /* 0x004562000c1e1900 */
[----:B------:R-:W-:Y:S05]  /*0210*/  BRA `(.L_x_2) ;  /* 0x0000000000087947 */ /* 0x000fea0003800000 */
.L_x_3:
[----:B------:R-:W2:Y:S02]  /*0220*/  LDCU UR6, c[0x0][0x8a0] ;  /* 0x00011400ff0677ac */ /* 0x000ea40008000800 */
[----:B--2---:R-:W-:Y:S02]  /*0230*/  MOV R78, UR6 ;  /* 0x00000006004e7c02 */ /* 0x004fe40008000f00 */
.L_x_2:
[----:B------:R-:W-:Y:S01]  /*0240*/  IMAD.U32 R0, RZ, RZ, UR8 ;  /* 0x00000008ff007e24 */ /* 0x000fe2000f8e00ff */
[----:B------:R-:W-:Y:S04]  /*0250*/  BSSY.RECONVERGENT B0, `(.L_x_4) ;  /* 0x000000c000007945 */ /* 0x000fe80003800200 */
[C---:B------:R-:W-:Y:S02]  /*0260*/  ISETP.NE.OR P1, PT, R0.reuse, 0x1, !P5 ;  /* 0x000000010000780c */ /* 0x040fe40006f25670 */
[----:B------:R-:W-:-:S11]  /*0270*/  ISETP.NE.OR P0, PT, R0, 0x3, !P5 ;  /* 0x000000030000780c */ /* 0x000fd60006f05670 */
[----:B------:R-:W-:Y:S05]  /*0280*/  @P1 BRA `(.L_x_5) ;  /* 0x0000000000201947 */ /* 0x000fea0003800000 */
[----:B------:R-:W3:Y:S02]  /*0290*/  LDCU.64 UR6, c[0x0][0x348] ;  /* 0x00006900ff0677ac */ /* 0x000ee40008000a00 */
[----:B---3--:R-:W-:Y:S02]  /*02a0*/  UIADD3 UR10, UP1, UPT, UR6, 0x80, URZ ;  /* 0x00000080060a7890 */ /* 0x008fe4000ff3e0ff */
[----:B------:R-:W-:Y:S02]  /*02b0*/  UIADD3 UR6, UP0, UPT, UR6, 0x180, URZ ;  /* 0x0000018006067890 */ /* 0x000fe4000ff1e0ff */
[----:B------:R-:W-:Y:S02]  /*02c0*/  UIADD3.X UR11, UPT, UPT, URZ, UR7, URZ, UP1, !UPT ;  /* 0x00000007ff0b7290 */ /* 0x000fe40008ffe4ff */
[----:B------:R-:W-:-:S07]  /*02d0*/  UIADD3.X UR7, UPT, UPT, URZ, UR7, URZ, UP0, !UPT ;  /* 0x00000007ff077290 */ /* 0x000fce00087fe4ff */
[----:B------:R3:W-:Y:S02]  /*02e0*/  UTMACCTL.PF [UR10] ;  /* 0x000000000a0079b9 */ /* 0x0007e40008040000 */
[----:B------:R3:W-:Y:S02]  /*02f0*/  UTMACCTL.PF [UR6] ;  /* 0x00000000060079b9 */ /* 0x0007e40008040000 */
[----:B---3--:R-:W-:Y:S01]  /*0300*/  NOP ;  /* 0x0000000000007918 */ /* 0x008fe20000000000 */
.L_x_5:
[----:B------:R-:W-:Y:S05]  /*0310*/  BSYNC.RECONVERGENT B0 ;  /* 0x0000000000007941 */ /* 0x000fea0003800200 */
.L_x_4:
[----:B------:R-:W-:Y:S04]  /*0320*/  BSSY.RECONVERGENT B0, `(.L_x_6) ;  /* 0x000000a000007945 */ /* 0x000fe80003800200 */
        /* <DEDUP_REMOVED lines=9> */
.L_x_7:
[----:B------:R-:W-:Y:S05]  /*03c0*/  BSYNC.RECONVERGENT B0 ;  /* 0x0000000000007941 */ /* 0x000fea0003800200 */
.L_x_6:
[----:B------:R-:W3:Y:S01]  /*03d0*/  LDCU.64 UR6, c[0x0][0x888] ;  /* 0x00011100ff0677ac */ /* 0x000ee20008000a00 */
[----:B------:R-:W-:Y:S02]  /*03e0*/  UISETP.EQ.U32.AND UP1, UPT, UR4, URZ, UPT ;  /* 0x000000ff0400728c */ /* 0x000fe4000bf22070 */
[----:B------:R-:W-:Y:S02]  /*03f0*/  UPLOP3.LUT UP2, UPT, UPT, UPT, UPT, 0x80, 0x8 ;  /* 0x000000000008789c */ /* 0x000fe40003f4f070 */
[----:B---3--:R-:W-:-:S04]  /*0400*/  UISETP.NE.U32.AND UP0, UPT, UR6, URZ, UPT ;  /* 0x000000ff0600728c */ /* 0x008fc8000bf05070 */
[----:B------:R-:W-:-:S04]  /*0410*/  UISETP.NE.AND.EX UP0, UPT, UR7, URZ, UPT, UP0 ;  /* 0x000000ff0700728c */ /* 0x000fc8000bf05300 */
[----:B------:R-:W-:-:S04]  /*0420*/  UISETP.EQ.OR.EX UP3, UPT, UR5, URZ, !UP0, UP1 ;  /* 0x000000ff0500728c */ /* 0x000fc8000c762710 */
[----:B------:R-:W-:-:S05]  /*0430*/  UP2UR UR50, UPR, URZ, 0x8 ;  /* 0x00000008ff327883 */ /* 0x000fca0008000000 */
[----:B------:R-:W-:Y:S07]  /*0440*/  BRA.U !UP3, `(.L_x_8) ;  /* 0x000000010b207547 */ /* 0x000fee000b800000 */
[----:B-----5:R-:W-:Y:S01]  /*0450*/  R2UR UR6, R82 ;  /* 0x00000000520672ca */ /* 0x020fe200000e0000 */
[----:B------:R-:W-:Y:S02]  /*0460*/  UISETP.NE.U32.AND UP2, UPT, UR4, URZ, UPT ;  /* 0x000000ff0400728c */ /* 0x000fe4000bf45070 */
[----:B------:R-:W-:Y:S02]  /*0470*/  USEL UR4, URZ, 0xffffffff, UP0 ;  /* 0xffffffffff047887 */ /* 0x000fe40008000000 */
[----:B------:R-:W-:-:S08]  /*0480*/  UISETP.NE.AND.EX UP2, UPT, UR5, URZ, UPT, UP2 ;  /* 0x000000ff0500728c */ /* 0x000fd0000bf45320 */
[----:B------:R-:W-:-:S04]  /*0490*/  UISETP.NE.AND UP1, UPT, UR6, URZ, UPT ;  /* 0x000000ff0600728c */ /* 0x000fc8000bf25270 */
[----:B------:R-:W-:-:S04]  /*04a0*/  @!UP2 USEL UR4, URZ, 0xffffffff, UP1 ;  /* 0xffffffffff04a887 */ /* 0x000fc80008800000 */
[----:B------:R-:W-:-:S04]  /*04b0*/  ULOP3.LUT UR4, UR4, 0x1, URZ, 0xc0, !UPT ;  /* 0x0000000104047892 */ /* 0x000fc8000f8ec0ff */
[----:B------:R-:W-:-:S11]  /*04c0*/  UISETP.NE.U32.AND UP2, UPT, UR4, 0x1, UPT ;  /* 0x000000010400788c */ /* 0x000fd6000bf45070 */
.L_x_8:
[----:B------:R-:W3:Y:S01]  /*04d0*/  SHFL.IDX PT, R2, R154, RZ, 0x1f ;  /* 0x00001fff9a027589 */ /* 0x000ee200000e0000 */
[----:B------:R-:W-:-:S04]  /*04e0*/  UISETP.NE.AND UP1, UPT, UR8, 0x2, UPT ;  /* 0x000000020800788c */ /* 0x000fc8000bf25270 */
[----:B------:R-:W-:Y:S01]  /*04f0*/  USEL UR6, URZ, 0x1, UP1 ;  /* 0x00000001ff067887 */ /* 0x000fe20008800000 */
[----:B---3--:R-:W-:-:S13]  /*0500*/  ISETP.NE.AND P0, PT, R2, RZ, PT ;  /* 0x000000ff0200720c */ /* 0x008fda0003f05270 */
[----:B------:R-:W-:Y:S05]  /*0510*/  @P0 BRA `(.L_x_9) ;  /* 0x0000000000400947 */ /* 0x000fea0003800000 */
[----:B------:R-:W3:Y:S01]  /*0520*/  S2UR UR5, SR_CgaCtaId ;  /* 0x00000000000579c3 */ /* 0x000ee20000008800 */
[----:B------:R-:W-:Y:S01]  /*0530*/  UMOV UR7, 0x400 ;  /* 0x0000040000077882 */ /* 0x000fe20000000000 */
[----:B------:R-:W-:Y:S01]  /*0540*/  UMOV UR4, 0x1 ;  /* 0x0000000100047882 */ /* 0x000fe20000000000 */
[----:B------:R-:W-:Y:S01]  /*0550*/  ELECT P0, URZ, PT ;  /* 0x0000000000ff782f */ /* 0x000fe20003800000 */
[----:B------:R-:W-:-:S04]  /*0560*/  UIADD3 UR10, UPT, UPT, -UR4, 0x100000, URZ ;  /* 0x00100000040a7890 */ /* 0x000fc8000fffe1ff */
[----:B------:R-:W-:Y:S02]  /*0570*/  USHF.L.U32 UR11, UR10, 0xb, URZ ;  /* 0x0000000b0a0b7899 */ /* 0x000fe400080006ff */
[----:B------:R-:W-:Y:S02]  /*0580*/  USHF.L.U32 UR10, UR10, 0x1, URZ ;  /* 0x000000010a0a7899 */ /* 0x000fe400080006ff */
[----:B---3--:R-:W-:Y:S01]  /*0590*/  ULEA UR5, UR5, UR7, 0x18 ;  /* 0x0000000705057291 */ /* 0x008fe2000f8ec0ff */
[----:B------:R-:W3:Y:S11]  /*05a0*/  FENCE.VIEW.ASYNC.S ;  /* 0x00000000000073c6 */ /* 0x000ef60000000000 */
[----:B---3--:R3:W4:Y:S01]  /*05b0*/  SYNCS.EXCH.64 URZ, [UR5], UR10 ;  /* 0x0000000a05ff75b2 */ /* 0x0087220008000100 */
[----:B------:R3:W1:Y:S01]  /*05c0*/  SYNCS.EXCH.64 URZ, [UR5+0x18], UR10 ;  /* 0x0000180a05ff75b2 */ /* 0x0006620008000100 */
[----:B------:R3:W1:Y:S01]  /*05d0*/  SYNCS.EXCH.64 URZ, [UR5+0x8], UR10 ;  /* 0x0000080a05ff75b2 */ /* 0x0006620008000100 */
[----:B------:R3:W1:Y:S01]  /*05e0*/  SYNCS.EXCH.64 URZ, [UR5+0x20], UR10 ;  /* 0x0000200a05ff75b2 */ /* 0x0006620008000100 */
[----:B------:R3:W1:Y:S01]  /*05f0*/  SYNCS.EXCH.64 URZ, [UR5+0x10], UR10 ;  /* 0x0000100a05ff75b2 */ /* 0x0006620008000100 */
[----:B------:R3:W1:Y:S01]  /*0600*/  SYNCS.EXCH.64 URZ, [UR5+0x28], UR10 ;  /* 0x0000280a05ff75b2 */ /* 0x0006620008000100 */
[----:B------:R-:W-:Y:S01]  /*0610*/  NOP ;  /* 0x0000000000007918 */ /* 0x000fe20000000000 */
.L_x_9:
[----:B------:R-:W2:Y:S01]  /*0620*/  SHFL.IDX PT, R2, R154, RZ, 0x1f ;  /* 0x00001fff9a027589 */ /* 0x000ea200000e0000 */
[----:B------:R-:W-:Y:S01]  /*0630*/  NOP ;  /* 0x0000000000007918 */ /* 0x000fe20000000000 */
[----:B--2---:R-:W-:-:S13]  /*0640*/  ISETP.NE.AND P0, PT, R2, 0x1, PT ;  /* 0x000000010200780c */ /* 0x004fda0003f05270 */
[----:B------:R-:W-:Y:S05]  /*0650*/  @P0 BRA `(.L_x_10) ;  /* 0x0000000000580947 */ /* 0x000fea0003800000 */
[----:B------:R-:W2:Y:S01]  /*0660*/  S2UR UR7, SR_CgaCtaId ;  /* 0x00000000000779c3 */ /* 0x000ea20000008800 */
[----:B------:R-:W-:Y:S01]  /*0670*/  UMOV UR9, 0x400 ;  /* 0x0000040000097882 */ /* 0x000fe20000000000 */
[----:B---3--:R-:W-:Y:S01]  /*0680*/  UMOV UR5, 0x20 ;  /* 0x0000002000057882 */ /* 0x008fe20000000000 */
[----:B------:R-:W-:Y:S01]  /*0690*/  UMOV UR4, 0x80 ;  /* 0x0000008000047882 */ /* 0x000fe20000000000 */
[----:B------:R-:W-:-:S04]  /*06a0*/  UIADD3 UR10, UPT, UPT, -UR5, 0x100000, URZ ;  /* 0x00100000050a7890 */ /* 0x000fc8000fffe1ff */
[----:B------:R-:W-:Y:S02]  /*06b0*/  USHF.L.U32 UR11, UR10, 0xb, URZ ;  /* 0x0000000b0a0b7899 */ /* 0x000fe400080006ff */
[----:B------:R-:W-:Y:S02]  /*06c0*/  USHF.L.U32 UR10, UR10, 0x1, URZ ;  /* 0x000000010a0a7899 */ /* 0x000fe400080006ff */
[----:B------:R-:W-:-:S04]  /*06d0*/  UIADD3 UR4, UPT, UPT, -UR4, 0x100000, URZ ;  /* 0x0010000004047890 */ /* 0x000fc8000fffe1ff */
[----:B------:R-:W-:Y:S02]  /*06e0*/  USHF.L.U32 UR5, UR4, 0xb, URZ ;  /* 0x0000000b04057899 */ /* 0x000fe400080006ff */
[----:B------:R-:W-:Y:S01]  /*06f0*/  USHF.L.U32 UR4, UR4, 0x1, URZ ;  /* 0x0000000104047899 */ /* 0x000fe200080006ff */
[----:B------:R-:W-:Y:S01]  /*0700*/  ELECT P0, URZ, PT ;  /* 0x0000000000ff782f */ /* 0x000fe20003800000 */
[----:B--2---:R-:W-:Y:S01]  /*0710*/  ULEA UR7, UR7, UR9, 0x18 ;  /* 0x0000000907077291 */ /* 0x004fe2000f8ec0ff */
[----:B------:R-:W2:Y:S11]  /*0720*/  FENCE.VIEW.ASYNC.S ;  /* 0x00000000000073c6 */ /* 0x000eb60000000000 */
[----:B--2---:R2:W3:Y:S01]  /*0730*/  SYNCS.EXCH.64 URZ, [UR7+0x30], UR10 ;  /* 0x0000300a07ff75b2 */ /* 0x0044e20008000100 */
[----:B------:R2:W1:Y:S01]  /*0740*/  SYNCS.EXCH.64 URZ, [UR7+0x50], UR4 ;  /* 0x0000500407ff75b2 */ /* 0x0004620008000100 */
[----:B------:R2:W1:Y:S01]  /*0750*/  SYNCS.EXCH.64 URZ, [UR7+0x38], UR10 ;  /* 0x0000380a07ff75b2 */ /* 0x0004620008000100 */
[----:B------:R2:W1:Y:S01]  /*0760*/  SYNCS.EXCH.64 URZ, [UR7+0x58], UR4 ;  /* 0x0000580407ff75b2 */ /* 0x0004620008000100 */
[----:B------:R2:W1:Y:S01]  /*0770*/  SYNCS.EXCH.64 URZ, [UR7+0x40], UR10 ;  /* 0x0000400a07ff75b2 */ /* 0x0004620008000100 */
[----:B------:R2:W1:Y:S01]  /*0780*/  SYNCS.EXCH.64 URZ, [UR7+0x60], UR4 ;  /* 0x0000600407ff75b2 */ /* 0x0004620008000100 */
[----:B------:R2:W1:Y:S01]  /*0790*/  SYNCS.EXCH.64 URZ, [UR7+0x48], UR10 ;  /* 0x0000480a07ff75b2 */ /* 0x0004620008000100 */
[----:B------:R2:W1:Y:S01]  /*07a0*/  SYNCS.EXCH.64 URZ, [UR7+0x68], UR4 ;  /* 0x0000680407ff75b2 */ /* 0x0004620008000100 */
[----:B------:R-:W-:Y:S01]  /*07b0*/  NOP ;  /* 0x0000000000007918 */ /* 0x000fe20000000000 */
.L_x_10:
[----:B------:R-:W4:Y:S01]  /*07c0*/  SHFL.IDX PT, R2, R154, RZ, 0x1f ;  /* 0x00001fff9a027589 */ /* 0x000f2200000e0000 */
[----:B------:R-:W-:Y:S01]  /*07d0*/  NOP ;  /* 0x0000000000007918 */ /* 0x000fe20000000000 */
[----:B----4-:R-:W-:-:S13]  /*07e0*/  ISETP.NE.AND P0, PT, R2, 0x3, PT ;  /* 0x000000030200780c */ /* 0x010fda0003f05270 */
[----:B------:R-:W-:Y:S05]  /*07f0*/  @P0 BRA `(.L_x_11) ;  /* 0x0000000000300947 */ /* 0x000fea0003800000 */
[----:B--23--:R-:W2:Y:S01]  /*0800*/  S2UR UR5, SR_CgaCtaId ;  /* 0x00000000000579c3 */ /* 0x00cea20000008800 */
[----:B------:R-:W-:Y:S01]  /*0810*/  UMOV UR7, 0x400 ;  /* 0x0000040000077882 */ /* 0x000fe20000000000 */
[----:B------:R-:W-:Y:S01]  /*0820*/  UMOV UR4, 0x20 ;  /* 0x0000002000047882 */ /* 0x000fe20000000000 */
[----:B------:R-:W-:Y:S01]  /*0830*/  ELECT P0, URZ, PT ;  /* 0x0000000000ff782f */ /* 0x000fe20003800000 */
[----:B------:R-:W-:-:S04]  /*0840*/  UIADD3 UR10, UPT, UPT, -UR4, 0x100000, URZ ;  /* 0x00100000040a7890 */ /* 0x000fc8000fffe1ff */
[----:B------:R-:W-:Y:S02]  /*0850*/  USHF.L.U32 UR11, UR10, 0xb, URZ ;  /* 0x0000000b0a0b7899 */ /* 0x000fe400080006ff */
[----:B------:R-:W-:Y:S02]  /*0860*/  USHF.L.U32 UR10, UR10, 0x1, URZ ;  /* 0x000000010a0a7899 */ /* 0x000fe400080006ff */
[----:B--2---:R-:W-:Y:S01]  /*0870*/  ULEA UR5, UR5, UR7, 0x18 ;  /* 0x0000000705057291 */ /* 0x004fe2000f8ec0ff */
[----:B------:R-:W2:Y:S11]  /*0880*/  FENCE.VIEW.ASYNC.S ;  /* 0x00000000000073c6 */ /* 0x000eb60000000000 */
[----:B--2---:R4:W2:Y:S01]  /*0890*/  SYNCS.EXCH.64 URZ, [UR5+0x70], UR10 ;  /* 0x0000700a05ff75b2 */ /* 0x0048a20008000100 */
[----:B------:R4:W3:Y:S02]  /*08a0*/  SYNCS.EXCH.64 URZ, [UR5+0x78], UR10 ;  /* 0x0000780a05ff75b2 */ /* 0x0008e40008000100 */
[----:B----4-:R-:W-:Y:S01]  /*08b0*/  NOP ;  /* 0x0000000000007918 */ /* 0x010fe20000000000 */
.L_x_11:
[----:B------:R-:W4:Y:S01]  /*08c0*/  SHFL.IDX PT, R2, R154, RZ, 0x1f ;  /* 0x00001fff9a027589 */ /* 0x000f2200000e0000 */
[----:B------:R-:W-:Y:S01]  /*08d0*/  NOP ;  /* 0x0000000000007918 */ /* 0x000fe20000000000 */
[----:B----4-:R-:W-:-:S13]  /*08e0*/  ISETP.NE.AND P0, PT, R2, 0x4, PT ;  /* 0x000000040200780c */ /* 0x010fda0003f05270 */
[----:B------:R-:W-:Y:S05]  /*08f0*/  @P0 BRA `(.L_x_12) ;  /* 0x00000000004c0947 */ /* 0x000fea0003800000 */
[----:B--23--:R-:W2:Y:S01]  /*0900*/  S2UR UR5, SR_CgaCtaId ;  /* 0x00000000000579c3 */ /* 0x00cea20000008800 */
[----:B------:R-:W-:Y:S01]  /*0910*/  UMOV UR9, 0x100 ;  /* 0x0000010000097882 */ /* 0x000fe20000000000 */
[----:B------:R-:W-:Y:S01]  /*0920*/  UMOV UR7, 0x400 ;  /* 0x0000040000077882 */ /* 0x000fe20000000000 */
[----:B------:R-:W-:Y:S01]  /*0930*/  USEL UR9, UR9, 0xe0, UP2 ;  /* 0x000000e009097887 */ /* 0x000fe20009000000 */
[----:B------:R-:W-:Y:S01]  /*0940*/  UMOV UR4, 0x1 ;  /* 0x0000000100047882 */ /* 0x000fe20000000000 */
[----:B------:R-:W-:Y:S01]  /*0950*/  ELECT P0, URZ, PT ;  /* 0x0000000000ff782f */ /* 0x000fe20003800000 */
[----:B------:R-:W-:-:S04]  /*0960*/  UIADD3 UR10, UPT, UPT, -UR4, 0x100000, URZ ;  /* 0x00100000040a7890 */ /* 0x000fc8000fffe1ff */
[----:B------:R-:W-:Y:S02]  /*0970*/  USHF.L.U32 UR11, UR10, 0xb, URZ ;  /* 0x0000000b0a0b7899 */ /* 0x000fe400080006ff */
[----:B------:R-:W-:Y:S02]  /*0980*/  USHF.L.U32 UR10, UR10, 0x1, URZ ;  /* 0x000000010a0a7899 */ /* 0x000fe400080006ff */
[----:B------:R-:W-:-:S04]  /*0990*/  UIADD3 UR12, UPT, UPT, -UR9, 0x100000, URZ ;  /* 0x00100000090c7890 */ /* 0x000fc8000fffe1ff */
[----:B------:R-:W-:Y:S02]  /*09a0*/  USHF.L.U32 UR13, UR12, 0xb, URZ ;  /* 0x0000000b0c0d7899 */ /* 0x000fe400080006ff */
[----:B------:R-:W-:Y:S02]  /*09b0*/  USHF.L.U32 UR12, UR12, 0x1, URZ ;  /* 0x000000010c0c7899 */ /* 0x000fe400080006ff */
[----:B--2---:R-:W-:Y:S01]  /*09c0*/  ULEA UR5, UR5, UR7, 0x18 ;  /* 0x0000000705057291 */ /* 0x004fe2000f8ec0ff */
[----:B------:R-:W2:Y:S11]  /*09d0*/  FENCE.VIEW.ASYNC.S ;  /* 0x00000000000073c6 */ /* 0x000eb60000000000 */
[----:B--2---:R4:W2:Y:S01]  /*09e0*/  SYNCS.EXCH.64 URZ, [UR5+0x80], UR10 ;  /* 0x0000800a05ff75b2 */ /* 0x0048a20008000100 */
[----:B------:R4:W3:Y:S01]  /*09f0*/  SYNCS.EXCH.64 URZ, [UR5+0x90], UR12 ;  /* 0x0000900c05ff75b2 */ /* 0x0008e20008000100 */
[----:B------:R4:W1:Y:S01]  /*0a00*/  SYNCS.EXCH.64 URZ, [UR5+0x88], UR10 ;  /* 0x0000880a05ff75b2 */ /* 0x0008620008000100 */
[----:B------:R4:W1:Y:S02]  /*0a10*/  SYNCS.EXCH.64 URZ, [UR5+0x98], UR12 ;  /* 0x0000980c05ff75b2 */ /* 0x0008640008000100 */
[----:B----4-:R-:W-:Y:S01]  /*0a20*/  NOP ;  /* 0x0000000000007918 */ /* 0x010fe20000000000 */
.L_x_12:
[----:B------:R-:W4:Y:S01]  /*0a30*/  SHFL.IDX PT, R2, R154, RZ, 0x1f ;  /* 0x00001fff9a027589 */ /* 0x000f2200000e0000 */
[----:B------:R-:W-:Y:S01]  /*0a40*/  NOP ;  /* 0x0000000000007918 */ /* 0x000fe20000000000 */
[----:B----4-:R-:W-:-:S13]  /*0a50*/  ISETP.NE.AND P0, PT, R2, 0x5, PT ;  /* 0x000000050200780c */ /* 0x010fda0003f05270 */
[----:B------:R-:W-:Y:S05]  /*0a60*/  @P0 BRA `(.L_x_13) ;  /* 0x0000000000480947 */ /* 0x000fea0003800000 */
[----:B--2---:R-:W2:Y:S01]  /*0a70*/  S2UR UR7, SR_CgaCtaId ;  /* 0x00000000000779c3 */ /* 0x004ea20000008800 */
        /* <DEDUP_REMOVED lines=12> */
[----:B--2---:R4:W2:Y:S01]  /*0b40*/  SYNCS.EXCH.64 URZ, [UR7+0xa0], UR10 ;  /* 0x0000a00a07ff75b2 */ /* 0x0048a20008000100 */
[----:B------:R4:W3:Y:S01]  /*0b50*/  SYNCS.EXCH.64 URZ, [UR7+0xb0], UR4 ;  /* 0x0000b00407ff75b2 */ /* 0x0008e20008000100 */
[----:B------:R4:W1:Y:S01]  /*0b60*/  SYNCS.EXCH.64 URZ, [UR7+0xa8], UR10 ;  /* 0x0000a80a07ff75b2 */ /* 0x0008620008000100 */
[----:B------:R4:W1:Y:S02]  /*0b70*/  SYNCS.EXCH.64 URZ, [UR7+0xb8], UR4 ;  /* 0x0000b80407ff75b2 */ /* 0x0008640008000100 */
[----:B----4-:R-:W-:Y:S01]  /*0b80*/  NOP ;  /* 0x0000000000007918 */ /* 0x010fe20000000000 */
.L_x_13:
        /* <DEDUP_REMOVED lines=18> */
.L_x_14:
[----:B--23--:R-:W2:Y:S01]  /*0cb0*/  S2UR UR5, SR_CTAID.X ;  /* 0x00000000000579c3 */ /* 0x00cea20000002500 */
[----:B------:R-:W-:-:S05]  /*0cc0*/  CS2R.32 R152, SR_CgaSize ;  /* 0x0000000000987805 */ /* 0x000fca0000008a00 */
[----:B------:R-:W-:-:S05]  /*0cd0*/  IMAD R152, R152, -0xa0, RZ ;  /* 0xffffff6098987824 */ /* 0x000fca00078e02ff */
[----:B------:R-:W-:-:S14]  /*0ce0*/  R2UR UR9, R152 ;  /* 0x00000000980972ca */ /* 0x000fdc00000e0000 */
[----:B------:R-:W3:Y:S01]  /*0cf0*/  LDCU UR9, c[0x0][UR9+0x2b0] ;  /* 0x00005600090977ac */ /* 0x000ee20008000800 */
[----:B------:R-:W-:Y:S01]  /*0d00*/  NOP ;  /* 0x0000000000007918 */ /* 0x000fe20000000000 */
[----:B------:R-:W-:-:S05]  /*0d10*/  CS2R.32 R152, SR_CgaSize ;  /* 0x0000000000987805 */ /* 0x000fca0000008a00 */
[----:B------:R-:W-:-:S05]  /*0d20*/  IMAD R152, R152, -0xa0, RZ ;  /* 0xffffff6098987824 */ /* 0x000fca00078e02ff */
[----:B------:R-:W-:-:S14]  /*0d30*/  R2UR UR7, R152 ;  /* 0x00000000980772ca */ /* 0x000fdc00000e0000 */
[----:B------:R-:W4:Y:S01]  /*0d40*/  LDCU UR7, c[0x0][UR7+0x2b4] ;  /* 0x00005680070777ac */ /* 0x000f220008000800 */
[----:B------:R-:W1:Y:S08]  /*0d50*/  S2UR UR4, SR_CTAID.Y ;  /* 0x00000000000479c3 */ /* 0x000e700000002600 */
[----:B------:R-:W4:Y:S01]  /*0d60*/  LDC R9, c[0x0][0xb24] ;  /* 0x0002c900ff097b82 */ /* 0x000f220000000800 */
[----:B--2---:R-:W-:-:S02]  /*0d70*/  I2FP.F32.U32 R4, UR5 ;  /* 0x0000000500047c45 */ /* 0x004fc40008201000 */
[----:B------:R-:W-:-:S05]  /*0d80*/  CS2R.32 R5, SR_CgaSize ;  /* 0x0000000000057805 */ /* 0x000fca0000008a00 */
[----:B------:R-:W-:-:S06]  /*0d90*/  IMAD R5, R5, -0xa0, RZ ;  /* 0xffffff6005057824 */ /* 0x000fcc00078e02ff */
[----:B------:R-:W2:Y:S01]  /*0da0*/  LDC R5, c[0x0][R5+0x2a0] ;  /* 0x0000a80005057b82 */ /* 0x000ea20000000800 */
[----:B------:R-:W-:Y:S01]  /*0db0*/  MOV R21, UR5 ;  /* 0x0000000500157c02 */ /* 0x000fe20008000f00 */
[----:B---3--:R-:W-:Y:S01]  /*0dc0*/  FMUL R4, R4, UR9 ;  /* 0x0000000904047c20 */ /* 0x008fe20008400000 */
[----:B-1----:R-:W-:Y:S02]  /*0dd0*/  I2FP.F32.U32 R2, UR4 ;  /* 0x0000000400027c45 */ /* 0x002fe40008201000 */
[----:B------:R-:W-:-:S05]  /*0de0*/  CS2R.32 R3, SR_CgaSize ;  /* 0x0000000000037805 */ /* 0x000fca0000008a00 */
[----:B------:R-:W-:-:S06]  /*0df0*/  IMAD R3, R3, -0xa0, RZ ;  /* 0xffffff6003037824 */ /* 0x000fcc00078e02ff */
[----:B------:R-:W1:Y:S01]  /*0e00*/  LDC R3, c[0x0][R3+0x2a4] ;  /* 0x0000a90003037b82 */ /* 0x000e620000000800 */
[----:B------:R-:W3:Y:S01]  /*0e10*/  F2I.U32.TRUNC.NTZ R152, R4 ;  /* 0x0000000400987305 */ /* 0x000ee2000020f000 */
[----:B------:R-:W-:Y:S01]  /*0e20*/  MOV R20, UR4 ;  /* 0x0000000400147c02 */ /* 0x000fe20008000f00 */
[----:B----4-:R-:W-:-:S05]  /*0e30*/  FMUL R2, R2, UR7 ;  /* 0x0000000702027c20 */ /* 0x010fca0008400000 */
[----:B------:R-:W-:Y:S01]  /*0e40*/  BAR.SYNC.DEFER_BLOCKING 0x0 ;  /* 0x0000000000007b1d */ /* 0x000fe20000010000 */
[----:B------:R-:W-:-:S05]  /*0e50*/  ISETP.GE.AND P0, PT, R9, 0x1, PT ;  /* 0x000000010900780c */ /* 0x000fca0003f06270 */
[----:B------:R-:W4:Y:S02]  /*0e60*/  F2I.U32.TRUNC.NTZ R150, R2 ;  /* 0x0000000200967305 */ /* 0x000f24000020f000 */
[----:B------:R-:W1:Y:S01]  /*0e70*/  S2UR UR36, SR_CTAID.Z ;  /* 0x00000000002479c3 */ /* 0x000e620000002700 */
[----:B---3--:R-:W-:-:S05]  /*0e80*/  IADD3 R152, PT, PT, -R152, RZ, RZ ;  /* 0x000000ff98987210 */ /* 0x008fca0007ffe1ff */
[----:B--2---:R-:W-:Y:S01]  /*0e90*/  IMAD R152, R5, R152, UR5 ;  /* 0x0000000505987e24 */ /* 0x004fe2000f8e0298 */
[----:B----4-:R-:W-:-:S05]  /*0ea0*/  IADD3 R150, PT, PT, -R150, RZ, RZ ;  /* 0x000000ff96967210 */ /* 0x010fca0007ffe1ff */
[----:B-1----:R-:W-:Y:S01]  /*0eb0*/  IMAD R150, R3, R150, UR4 ;  /* 0x0000000403967e24 */ /* 0x002fe2000f8e0296 */
[----:B------:R-:W-:Y:S06]  /*0ec0*/  @!P0 BRA `(.L_x_15) ;  /* 0x0000000000b88947 */ /* 0x000fec0003800000 */
[----:B------:R-:W1:Y:S01]  /*0ed0*/  LDC.64 R4, c[0x0][0xb18] ;  /* 0x0002c600ff047b82 */ /* 0x000e620000000a00 */
[----:B------:R-:W-:-:S07]  /*0ee0*/  ISETP.NE.AND P0, PT, R9, 0x1, PT ;  /* 0x000000010900780c */ /* 0x000fce0003f05270 */
[----:B------:R-:W2:Y:S08]  /*0ef0*/  LDC R10, c[0x0][0xb0c] ;  /* 0x0002c300ff0a7b82 */ /* 0x000eb00000000800 */
[----:B------:R-:W3:Y:S08]  /*0f00*/  LDC R11, c[0x0][0x370] ;  /* 0x0000dc00ff0b7b82 */ /* 0x000ef00000000800 */
[----:B------:R-:W4:Y:S01]  /*0f10*/  LDC R12, c[0x0][0x374] ;  /* 0x0000dd00ff0c7b82 */ /* 0x000f220000000800 */
[----:B-1----:R-:W-:-:S07]  /*0f20*/  ISETP.NE.AND P1, PT, R4, 0x1, PT ;  /* 0x000000010400780c */ /* 0x002fce0003f25270 */
[----:B------:R-:W3:Y:S01]  /*0f30*/  LDC.64 R6, c[0x0][0xb10] ;  /* 0x0002c400ff067b82 */ /* 0x000ee20000000a00 */
[----:B--2---:R-:W-:-:S07]  /*0f40*/  ISETP.NE.AND P2, PT, R10, 0x1, PT ;  /* 0x000000010a00780c */ /* 0x004fce0003f45270 */
[----:B------:R-:W1:Y:S08]  /*0f50*/  LDC R8, c[0x0][0xb20] ;  /* 0x0002c800ff087b82 */ /* 0x000e700000000800 */
[----:B------:R-:W2:Y:S01]  /*0f60*/  LDC.64 R2, c[0x0][0xb28] ;  /* 0x0002ca00ff027b82 */ /* 0x000ea20000000a00 */
[----:B----4-:R-:W-:-:S04]  /*0f70*/  IMAD.HI.U32 R13, R12, R5, RZ ;  /* 0x000000050c0d7227 */ /* 0x010fc800078e00ff */
[----:B------:R-:W-:-:S04]  /*0f80*/  IMAD.HI.U32 R5, R20, R5, RZ ;  /* 0x0000000514057227 */ /* 0x000fc800078e00ff */
[----:B---3--:R-:W-:-:S04]  /*0f90*/  IMAD.HI.U32 R14, R11, R6, RZ ;  /* 0x000000060b0e7227 */ /* 0x008fc800078e00ff */
[C---:B------:R-:W-:Y:S01]  /*0fa0*/  IMAD.HI.U32 R16, R21.reuse, R6, RZ ;  /* 0x0000000615107227 */ /* 0x040fe200078e00ff */
[-C--:B------:R-:W-:Y:S02]  /*0fb0*/  @P2 SHF.R.U32.HI R11, RZ, R7.reuse, R14 ;  /* 0x00000007ff0b2219 */ /* 0x080fe4000001160e */
[-C--:B-1----:R-:W-:Y:S02]  /*0fc0*/  @P1 SHF.R.U32.HI R12, RZ, R8.reuse, R13 ;  /* 0x00000008ff0c1219 */ /* 0x082fe4000001160d */
[----:B------:R-:W-:Y:S02]  /*0fd0*/  SHF.R.U32.HI R5, RZ, R8, R5 ;  /* 0x00000008ff057219 */ /* 0x000fe40000011605 */
[----:B------:R-:W-:Y:S02]  /*0fe0*/  SHF.R.U32.HI R16, RZ, R7, R16 ;  /* 0x00000007ff107219 */ /* 0x000fe40000011610 */
[----:B------:R-:W-:Y:S01]  /*0ff0*/  SEL R5, R20, R5, !P1 ;  /* 0x0000000514057207 */ /* 0x000fe20004800000 */
[----:B--2---:R-:W-:Y:S01]  /*1000*/  IMAD.HI.U32 R14, R12, R2, RZ ;  /* 0x000000020c0e7227 */ /* 0x004fe200078e00ff */
[----:B------:R-:W-:-:S02]  /*1010*/  SEL R7, R21, R16, !P2 ;  /* 0x0000001015077207 */ /* 0x000fc40005000000 */
[----:B------:R-:W-:Y:S01]  /*1020*/  IADD3 R13, PT, PT, -R5, RZ, RZ ;  /* 0x000000ff050d7210 */ /* 0x000fe20007ffe1ff */
[----:B------:R-:W-:Y:S01]  /*1030*/  IMAD.HI.U32 R6, R11, R2, RZ ;  /* 0x000000020b067227 */ /* 0x000fe200078e00ff */
[----:B------:R-:W-:-:S03]  /*1040*/  @P0 SHF.R.U32.HI R12, RZ, R3, R14 ;  /* 0x00000003ff0c0219 */ /* 0x000fc6000001160e */
[----:B------:R-:W-:Y:S01]  /*1050*/  IMAD R13, R4, R13, R20 ;  /* 0x0000000d040d7224 */ /* 0x000fe200078e0214 */
[----:B------:R-:W-:Y:S01]  /*1060*/  @P0 SHF.R.U32.HI R11, RZ, R3, R6 ;  /* 0x00000003ff0b0219 */ /* 0x000fe20000011606 */
[----:B------:R-:W-:-:S04]  /*1070*/  IMAD R12, R12, R9, RZ ;  /* 0x000000090c0c7224 */ /* 0x000fc800078e02ff */
[----:B------:R-:W-:Y:S01]  /*1080*/  IMAD R6, R11, R9, RZ ;  /* 0x000000090b067224 */ /* 0x000fe200078e02ff */
[----:B------:R-:W-:-:S04]  /*1090*/  ISETP.GE.AND P1, PT, R5, R12, PT ;  /* 0x0000000c0500720c */ /* 0x000fc80003f26270 */
[----:B------:R-:W-:Y:S01]  /*10a0*/  ISETP.GE.OR P1, PT, R7, R6, P1 ;  /* 0x000000060700720c */ /* 0x000fe20000f26670 */
[----:B------:R-:W-:-:S05]  /*10b0*/  IMAD.HI.U32 R6, R5, R2, RZ ;  /* 0x0000000205067227 */ /* 0x000fca00078e00ff */
[----:B------:R-:W-:-:S04]  /*10c0*/  SHF.R.U32.HI R6, RZ, R3, R6 ;  /* 0x00000003ff067219 */ /* 0x000fc80000011606 */
[----:B------:R-:W-:-:S03]  /*10d0*/  SEL R6, R5, R6, !P0 ;  /* 0x0000000605067207 */ /* 0x000fc60004000000 */
[----:B------:R-:W-:Y:S01]  /*10e0*/  @!P1 IMAD.HI.U32 R8, R7, R2, RZ ;  /* 0x0000000207089227 */ /* 0x000fe200078e00ff */
[----:B------:R-:W-:-:S04]  /*10f0*/  IADD3 R2, PT, PT, -R6, RZ, RZ ;  /* 0x000000ff06027210 */ /* 0x000fc80007ffe1ff */
[----:B------:R-:W-:Y:S01]  /*1100*/  @!P1 SHF.R.U32.HI R8, RZ, R3, R8 ;  /* 0x00000003ff089219 */ /* 0x000fe20000011608 */
[----:B------:R-:W-:-:S03]  /*1110*/  IMAD R2, R9, R2, R5 ;  /* 0x0000000209027224 */ /* 0x000fc600078e0205 */
[----:B------:R-:W-:-:S05]  /*1120*/  @!P1 SEL R3, R7, R8, !P0 ;  /* 0x0000000807039207 */ /* 0x000fca0004000000 */
[--C-:B------:R-:W-:Y:S02]  /*1130*/  @!P1 IMAD.IADD R6, R6, 0x1, -R3.reuse ;  /* 0x0000000106069824 */ /* 0x100fe400078e0a03 */
[----:B------:R-:W-:Y:S01]  /*1140*/  @!P1 IMAD R3, R2, R11, R3 ;  /* 0x0000000b02039224 */ /* 0x000fe200078e0203 */
[----:B------:R-:W-:Y:S01]  /*1150*/  IADD3 R2, PT, PT, -R7, RZ, RZ ;  /* 0x000000ff07027210 */ /* 0x000fe20007ffe1ff */
[----:B------:R-:W-:Y:S02]  /*1160*/  @!P1 IMAD R5, R6, R9, R7 ;  /* 0x0000000906059224 */ /* 0x000fe400078e0207 */
[----:B------:R-:W-:Y:S02]  /*1170*/  @!P1 IMAD.MOV.U32 R7, RZ, RZ, R3 ;  /* 0x000000ffff079224 */ /* 0x000fe400078e0003 */
[----:B------:R-:W-:Y:S02]  /*1180*/  IMAD R2, R10, R2, R21 ;  /* 0x000000020a027224 */ /* 0x000fe400078e0215 */
[----:B------:R-:W-:-:S02]  /*1190*/  IMAD R20, R5, R4, R13 ;  /* 0x0000000405147224 */ /* 0x000fc400078e020d */
[----:B------:R-:W-:Y:S02]  /*11a0*/  IMAD R21, R7, R10, R2 ;  /* 0x0000000a07157224 */ /* 0x000fe400078e0202 */
.L_x_15:
[----:B------:R-:W1:Y:S01]  /*11b0*/  LDCU UR4, c[0x0][0xb30] ;  /* 0x00016600ff0477ac */ /* 0x000e620008000800 */
[----:B------:R-:W2:Y:S08]  /*11c0*/  S2UR UR37, SR_CgaCtaId ;  /* 0x00000000002579c3 */ /* 0x000eb00000008800 */
[----:B------:R-:W3:Y:S01]  /*11d0*/  LDC R72, c[0x0][0xb24] ;  /* 0x0002c900ff487b82 */ /* 0x000ee20000000800 */
[----:B-1----:R-:W-:-:S09]  /*11e0*/  UISETP.NE.AND UP1, UPT, UR4, 0x1, UPT ;  /* 0x000000010400788c */ /* 0x002fd2000bf25270 */
[----:B--2---:R-:W-:Y:S05]  /*11f0*/  BRA.U UP1, `(.L_x_16) ;  /* 0x0000000101407547 */ /* 0x004fea000b800000 */
[----:B------:R-:W1:Y:S08]  /*1200*/  LDC.64 R4, c[0x0][0xb10] ;  /* 0x0002c400ff047b82 */ /* 0x000e700000000a00 */
[----:B------:R-:W2:Y:S08]  /*1210*/  LDC.64 R2, c[0x0][0xb18] ;  /* 0x0002c600ff027b82 */ /* 0x000eb00000000a00 */
[----:B------:R-:W4:Y:S08]  /*1220*/  LDC R6, c[0x0][0xb20] ;  /* 0x0002c800ff067b82 */ /* 0x000f300000000800 */
[----:B------:R-:W3:Y:S01]  /*1230*/  LDC R8, c[0x0][0xb0c] ;  /* 0x0002c300ff087b82 */ /* 0x000ee20000000800 */
[----:B-1----:R-:W-:-:S05]  /*1240*/  IMAD.HI.U32 R4, R21, R4, RZ ;  /* 0x0000000415047227 */ /* 0x002fca00078e00ff */
[----:B------:R-:W-:Y:S01]  /*1250*/  SHF.R.U32.HI R4, RZ, R5, R4 ;  /* 0x00000005ff047219 */ /* 0x000fe20000011604 */
[----:B--2---:R-:W-:Y:S01]  /*1260*/  IMAD.HI.U32 R3, R20, R3, RZ ;  /* 0x0000000314037227 */ /* 0x004fe200078e00ff */
[----:B------:R-:W-:-:S04]  /*1270*/  ISETP.NE.AND P0, PT, R2, 0x1, PT ;  /* 0x000000010200780c */ /* 0x000fc80003f05270 */
[----:B----4-:R-:W-:-:S04]  /*1280*/  SHF.R.U32.HI R3, RZ, R6, R3 ;  /* 0x00000006ff037219 */ /* 0x010fc80000011603 */
[----:B------:R-:W-:Y:S02]  /*1290*/  SEL R3, R20, R3, !P0 ;  /* 0x0000000314037207 */ /* 0x000fe40004000000 */
[----:B---3--:R-:W-:-:S04]  /*12a0*/  ISETP.NE.AND P1, PT, R8, 0x1, PT ;  /* 0x000000010800780c */ /* 0x008fc80003f25270 */
[----:B------:R-:W-:-:S05]  /*12b0*/  SEL R4, R21, R4, !P1 ;  /* 0x0000000415047207 */ /* 0x000fca0004800000 */
[----:B------:R-:W-:Y:S02]  /*12c0*/  IMAD.IADD R5, R3, 0x1, -R4 ;  /* 0x0000000103057824 */ /* 0x000fe400078e0a04 */
[----:B------:R-:W-:Y:S02]  /*12d0*/  IMAD.IADD R3, R4, 0x1, -R3 ;  /* 0x0000000104037824 */ /* 0x000fe400078e0a03 */
[----:B------:R-:W-:Y:S02]  /*12e0*/  IMAD R21, R5, R8, R21 ;  /* 0x0000000805157224 */ /* 0x000fe400078e0215 */
[----:B------:R-:W-:-:S07]  /*12f0*/  IMAD R20, R3, R2, R20 ;  /* 0x0000000203147224 */ /* 0x000fce00078e0214 */
.L_x_16:
[----:B------:R-:W-:Y:S01]  /*1300*/  BAR.SYNC.DEFER_BLOCKING 0x0 ;  /* 0x0000000000007b1d */ /* 0x000fe20000010000 */
[----:B------:R-:W-:Y:S01]  /*1310*/  UISETP.NE.AND UP1, UPT, UR8, 0x2, UPT ;  /* 0x000000020800788c */ /* 0x000fe2000bf25270 */
[----:B------:R-:W-:Y:S02]  /*1320*/  ISETP.NE.OR P5, PT, R0, 0x2, !P5 ;  /* 0x000000020000780c */ /* 0x000fe40006fa5670 */
[----:B------:R-:W-:-:S06]  /*1330*/  LOP3.LUT R2, R167, 0x1f, RZ, 0xc0, !PT ;  /* 0x0000001fa7027812 */ /* 0x000fcc00078ec0ff */
[----:B------:R-:W-:Y:S05]  /*1340*/  BRA.U UP1, `(.L_x_17) ;  /* 0x00000011013c7547 */ /* 0x000fea000b800000 */
[----:B------:R-:W1:Y:S01]  /*1350*/  LDCU UR13, c[0x0][0x38c] ;  /* 0x00007180ff0d77ac */ /* 0x000e620008000800 */
[----:B------:R-:W2:Y:S01]  /*1360*/  LDC R9, c[0x0][0x370] ;  /* 0x0000dc00ff097b82 */ /* 0x000ea20000000800 */
[----:B------:R-:W-:Y:S01]  /*1370*/  PLOP3.LUT P1, PT, PT, PT, UP2, 0x80, 0x8 ;  /* 0x000000000008781c */ /* 0x000fe20003f2f028 */
[----:B------:R-:W-:Y:S01]  /*1380*/  HFMA2 R12, -RZ, RZ, 0, 0 ;  /* 0x00000000ff0c7431 */ /* 0x000fe200000001ff */
[----:B------:R-:W-:Y:S01]  /*1390*/  ISETP.EQ.OR P4, PT, R2, RZ, P5 ;  /* 0x000000ff0200720c */ /* 0x000fe20002f82670 */
[----:B------:R-:W-:Y:S01]  /*13a0*/  IMAD.MOV.U32 R15, RZ, RZ, 0x1 ;  /* 0x00000001ff0f7424 */ /* 0x000fe200078e00ff */
[----:B------:R-:W-:Y:S01]  /*13b0*/  PLOP3.LUT P1, PT, P1, PT, PT, 0x8, 0x80 ;  /* 0x000000000080781c */ /* 0x000fe20000f2e170 */
[----:B------:R-:W-:Y:S01]  /*13c0*/  IMAD.MOV.U32 R14, RZ, RZ, RZ ;  /* 0x000000ffff0e7224 */ /* 0x000fe200078e00ff */
[----:B------:R-:W-:Y:S01]  /*13d0*/  MOV R8, 0x1 ;  /* 0x0000000100087802 */ /* 0x000fe20000000f00 */
[----:B------:R-:W4:Y:S01]  /*13e0*/  LDC R0, c[0x0][0x374] ;  /* 0x0000dd00ff007b82 */ /* 0x000f220000000800 */
[----:B------:R-:W-:Y:S01]  /*13f0*/  IMAD.MOV.U32 R10, RZ, RZ, RZ ;  /* 0x000000ffff0a7224 */ /* 0x000fe200078e00ff */
[----:B------:R-:W2:Y:S01]  /*1400*/  LDCU.64 UR22, c[0x0][0x348] ;  /* 0x00006900ff1677ac */ /* 0x000ea20008000a00 */
[----:B------:R-:W-:Y:S01]  /*1410*/  UMOV UR6, URZ ;  /* 0x000000ff00067c82 */ /* 0x000fe20008000000 */
[----:B-1----:R-:W-:-:S04]  /*1420*/  UIADD3 UR5, UPT, UPT, UR13, 0x7f, URZ ;  /* 0x0000007f0d057890 */ /* 0x002fc8000fffe0ff */
[----:B------:R-:W-:-:S04]  /*1430*/  USHF.R.S32.HI UR4, URZ, 0x1f, UR5 ;  /* 0x0000001fff047899 */ /* 0x000fc80008011405 */
[----:B------:R-:W-:-:S04]  /*1440*/  ULEA.HI UR4, UR4, UR5, URZ, 0x7 ;  /* 0x0000000504047291 */ /* 0x000fc8000f8f38ff */
[----:B------:R-:W-:Y:S02]  /*1450*/  USHF.R.S32.HI UR15, URZ, 0x7, UR4 ;  /* 0x00000007ff0f7899 */ /* 0x000fe40008011404 */
[----:B------:R-:W-:Y:S02]  /*1460*/  UIADD3 UR4, UPT, UPT, UR13, -0x1, URZ ;  /* 0xffffffff0d047890 */ /* 0x000fe4000fffe0ff */
[----:B------:R-:W-:Y:S02]  /*1470*/  UISETP.LT.U32.AND UP0, UPT, UR15, 0x3, UPT ;  /* 0x000000030f00788c */ /* 0x000fe4000bf01070 */
[----:B------:R-:W-:Y:S02]  /*1480*/  UISETP.GE.U32.AND UP1, UPT, UR4, -0xff, UPT ;  /* 0xffffff010400788c */ /* 0x000fe4000bf26070 */
[----:B------:R-:W-:Y:S02]  /*1490*/  USEL UR14, UR15, 0x3, UP0 ;  /* 0x000000030f0e7887 */ /* 0x000fe40008000000 */
[----:B------:R-:W-:-:S02]  /*14a0*/  UIADD3 UR13, UPT, UPT, UR13, 0xfe, URZ ;  /* 0x000000fe0d0d7890 */ /* 0x000fc4000fffe0ff */
[----:B------:R-:W-:Y:S02]  /*14b0*/  UIADD3 UR5, UPT, UPT, UR14, -0x1, URZ ;  /* 0xffffffff0e057890 */ /* 0x000fe4000fffe0ff */
[----:B------:R-:W-:-:S03]  /*14c0*/  UIADD3 UR7, UPT, UPT, UR15, -UR14, URZ ;  /* 0x8000000e0f077290 */ /* 0x000fc6000fffe0ff */
[----:B------:R-:W-:-:S04]  /*14d0*/  @UP1 UIADD3 UR5, UPT, UPT, UR14, URZ, URZ ;  /* 0x000000ff0e051290 */ /* 0x000fc8000fffe0ff */
[----:B--2---:R-:W-:-:S12]  /*14e0*/  UIADD3 UR5, UPT, UPT, UR5, 0x1, URZ ;  /* 0x0000000105057890 */ /* 0x004fd8000fffe0ff */
.L_x_35:
[----:B------:R-:W-:Y:S01]  /*14f0*/  UISETP.NE.AND UP0, UPT, UR37, URZ, UPT ;  /* 0x000000ff2500728c */ /* 0x000fe2000bf05270 */
[----:B------:R-:W1:Y:S08]  /*1500*/  S2UR UR37, SR_CgaCtaId ;  /* 0x00000000002579c3 */ /* 0x000e700000008800 */
[----:B------:R-:W-:Y:S05]  /*1510*/  BRA.U UP0, `(.L_x_18) ;  /* 0x0000000100347547 */ /* 0x000fea000b800000 */
[----:B------:R-:W2:Y:S01]  /*1520*/  S2R R2, SR_CgaCtaId ;  /* 0x0000000000027919 */ /* 0x000ea20000008800 */
[----:B------:R-:W-:-:S04]  /*1530*/  MOV R3, 0x400 ;  /* 0x0000040000037802 */ /* 0x000fc80000000f00 */
[----:B--2---:R-:W-:Y:S02]  /*1540*/  LEA R3, R2, R3, 0x18 ;  /* 0x0000000302037211 */ /* 0x004fe400078ec0ff */
[----:B------:R-:W-:-:S03]  /*1550*/  SHF.L.U32 R2, R8, 0x1f, RZ ;  /* 0x0000001f08027819 */ /* 0x000fc600000006ff */
[----:B------:R-:W-:-:S04]  /*1560*/  IMAD R3, R10, 0x8, R3 ;  /* 0x000000080a037824 */ /* 0x000fc800078e0203 */
[----:B------:R-:W2:Y:S02]  /*1570*/  SYNCS.PHASECHK.TRANS64.TRYWAIT P0, [R3+URZ+0xd0], R2 ;  /* 0x0000d002030075a7 */ /* 0x000ea400080011ff */
[----:B--2---:R-:W-:Y:S05]  /*1580*/  @!P0 BRA `(.L_x_19) ;  /* 0x00000098009c8947 */ /* 0x004fea0003800000 */
.L_x_122:
[----:B------:R-:W-:Y:S01]  /*1590*/  VIADD R10, R10, 0x1 ;  /* 0x000000010a0a7836 */ /* 0x000fe20000000000 */
[----:B------:R2:W-:Y:S04]  /*15a0*/  SYNCS.ARRIVE.TRANS64.A1T0 RZ, [R3+URZ+0xc0], RZ ;  /* 0x0000c0ff03ff79a7 */ /* 0x0005e800081000ff */
[----:B------:R-:W-:-:S04]  /*15b0*/  ISETP.NE.AND P0, PT, R10, 0x2, PT ;  /* 0x000000020a00780c */ /* 0x000fc80003f05270 */
[----:B------:R-:W-:Y:S02]  /*15c0*/  SEL R10, R10, RZ, P0 ;  /* 0x000000ff0a0a7207 */ /* 0x000fe40000000000 */
[----:B--2---:R-:W-:-:S04]  /*15d0*/  SEL R3, RZ, 0x1, P0 ;  /* 0x00000001ff037807 */ /* 0x004fc80000000000 */
[----:B------:R-:W-:-:S07]  /*15e0*/  LOP3.LUT R8, R8, R3, RZ, 0x3c, !PT ;  /* 0x0000000308087212 */ /* 0x000fce00078e3cff */
.L_x_18:
[----:B------:R-:W-:Y:S01]  /*15f0*/  UMOV UR4, 0x400 ;  /* 0x0000040000047882 */ /* 0x000fe20000000000 */
[----:B------:R-:W-:Y:S01]  /*1600*/  SHF.L.U32 R2, R15, 0x1f, RZ ;  /* 0x0000001f0f027819 */ /* 0x000fe200000006ff */
[----:B-1----:R-:W-:Y:S01]  /*1610*/  ULEA UR4, UR37, UR4, 0x18 ;  /* 0x0000000425047291 */ /* 0x002fe2000f8ec0ff */
[----:B------:R-:W-:Y:S01]  /*1620*/  R2UR UR35, R21 ;  /* 0x00000000152372ca */ /* 0x000fe200000e0000 */
[----:B------:R-:W-:Y:S01]  /*1630*/  UISETP.GE.U32.AND UP0, UPT, UR13, 0xff, UPT ;  /* 0x000000ff0d00788c */ /* 0x000fe2000bf06070 */
[----:B------:R-:W-:Y:S01]  /*1640*/  R2UR UR11, R20 ;  /* 0x00000000140b72ca */ /* 0x000fe200000e0000 */
[----:B------:R-:W-:Y:S01]  /*1650*/  ULEA UR8, UR6, UR4, 0x3 ;  /* 0x0000000406087291 */ /* 0x000fe2000f8e18ff */
[----:B------:R-:W-:-:S08]  /*1660*/  UMOV UR24, URZ ;  /* 0x000000ff00187c82 */ /* 0x000fd00008000000 */
[----:B------:R1:W2:Y:S01]  /*1670*/  SYNCS.PHASECHK.TRANS64.TRYWAIT P0, [UR8+0x18], R2 ;  /* 0x00001802ff0075a7 */ /* 0x0002a20008001108 */
[----:B------:R-:W-:Y:S02]  /*1680*/  USHF.L.U32 UR35, UR35, 0x7, URZ ;  /* 0x0000000723237899 */ /* 0x000fe400080006ff */
[----:B------:R-:W-:Y:S01]  /*1690*/  USHF.L.U32 UR11, UR11, 0x8, URZ ;  /* 0x000000080b0b7899 */ /* 0x000fe200080006ff */
[----:B------:R-:W-:Y:S11]  /*16a0*/  BRA.U !UP0, `(.L_x_20) ;  /* 0x0000000108a87547 */ /* 0x000ff6000b800000 */
[----:B------:R-:W-:Y:S01]  /*16b0*/  UMOV UR16, URZ ;  /* 0x000000ff00107c82 */ /* 0x000fe20008000000 */
[----:B------:R-:W-:-:S05]  /*16c0*/  UMOV UR17, UR6 ;  /* 0x0000000600117c82 */ /* 0x000fca0008000000 */
.L_x_25:
[----:B-1----:R-:W-:Y:S01]  /*16d0*/  ULEA UR33, UR17, UR4, 0x3 ;  /* 0x0000000411217291 */ /* 0x002fe2000f8e18ff */
[----:B--2---:R-:W-:Y:S01]  /*16e0*/  @!P5 MOV R3, 0xc000 ;  /* 0x0000c0000003d802 */ /* 0x004fe20000000f00 */
[----:B--2---:R-:W-:Y:S10]  /*16f0*/  @P0 BRA `(.L_x_21) ;  /* 0x00000000000c0947 */ /* 0x004ff40003800000 */
[----:B------:R-:W-:-:S04]  /*1700*/  SHF.L.U32 R5, R15, 0x1f, RZ ;  /* 0x0000001f0f057819 */ /* 0x000fc800000006ff */
[----:B------:R-:W2:Y:S02]  /*1710*/  SYNCS.PHASECHK.TRANS64.TRYWAIT P0, [UR33+0x18], R5 ;  /* 0x00001805ff0075a7 */ /* 0x000ea40008001121 */
[----:B--2---:R-:W-:Y:S05]  /*1720*/  @!P0 BRA `(.L_x_22) ;  /* 0x0000009800488947 */ /* 0x004fea0003800000 */
.L_x_21:
[----:B------:R2:W-:Y:S01]  /*1730*/  @!P5 SYNCS.ARRIVE.TRANS64 RZ, [UR33], R3 ;  /* 0x00000003ffffd9a7 */ /* 0x0005e20008000021 */
[----:B------:R-:W-:Y:S04]  /*1740*/  BSSY.RECONVERGENT B0, `(.L_x_23) ;  /* 0x0000003000007945 */ /* 0x000fe80003800200 */
[----:B------:R-:W-:Y:S05]  /*1750*/  @P4 BRA `(.L_x_24) ;  /* 0x0000000000044947 */ /* 0x000fea0003800000 */
[----:B------:R-:W-:Y:S05]  /*1760*/  BPT.TRAP 0x1 ;  /* 0x000000040000795c */ /* 0x000fea0000300000 */
.L_x_24:
[----:B------:R-:W-:Y:S05]  /*1770*/  BSYNC.RECONVERGENT B0 ;  /* 0x0000000000007941 */ /* 0x000fea0003800200 */
.L_x_23:
[----:B------:R-:W-:Y:S02]  /*1780*/  UIADD3 UR6, UPT, UPT, UR17, 0x1, URZ ;  /* 0x0000000111067890 */ /* 0x000fe4000fffe0ff */
[----:B------:R-:W-:Y:S02]  /*1790*/  ULEA UR32, UR17, UR4, 0xe ;  /* 0x0000000411207291 */ /* 0x000fe4000f8e70ff */
[----:B------:R-:W-:Y:S02]  /*17a0*/  UISETP.NE.AND UP0, UPT, UR6, 0x3, UPT ;  /* 0x000000030600788c */ /* 0x000fe4000bf05270 */
[----:B------:R-:W-:Y:S02]  /*17b0*/  UIADD3 UR26, UP1, UPT, UR22, 0x80, URZ ;  /* 0x00000080161a7890 */ /* 0x000fe4000ff3e0ff */
[----:B------:R-:W-:Y:S02]  /*17c0*/  USEL UR9, URZ, 0x1, UP0 ;  /* 0x00000001ff097887 */ /* 0x000fe40008000000 */
[----:B------:R-:W-:-:S02]  /*17d0*/  USEL UR6, UR6, URZ, UP0 ;  /* 0x000000ff06067287 */ /* 0x000fc40008000000 */
[----:B------:R-:W-:Y:S02]  /*17e0*/  UIADD3 UR20, UP0, UPT, UR22, 0x180, URZ ;  /* 0x0000018016147890 */ /* 0x000fe4000ff1e0ff */
[----:B------:R-:W-:Y:S01]  /*17f0*/  ULEA UR8, UR6, UR4, 0x3 ;  /* 0x0000000406087291 */ /* 0x000fe2000f8e18ff */
[----:B------:R-:W-:Y:S01]  /*1800*/  LOP3.LUT R15, R15, UR9, RZ, 0x3c, !PT ;  /* 0x000000090f0f7c12 */ /* 0x000fe2000f8e3cff */
[----:B------:R-:W-:Y:S02]  /*1810*/  USHF.L.U32 UR34, UR16, 0x7, URZ ;  /* 0x0000000710227899 */ /* 0x000fe400080006ff */
[----:B------:R-:W-:Y:S01]  /*1820*/  UIADD3.X UR27, UPT, UPT, URZ, UR23, URZ, UP1, !UPT ;  /* 0x00000017ff1b7290 */ /* 0x000fe20008ffe4ff */
[----:B-1----:R-:W-:Y:S01]  /*1830*/  SHF.L.U32 R2, R15, 0x1f, RZ ;  /* 0x0000001f0f027819 */ /* 0x002fe200000006ff */
[----:B------:R-:W-:Y:S02]  /*1840*/  UIADD3 UR32, UPT, UPT, UR32, 0xc400, URZ ;  /* 0x0000c40020207890 */ /* 0x000fe4000fffe0ff */
[----:B------:R-:W-:Y:S01]  /*1850*/  UIADD3.X UR21, UPT, UPT, URZ, UR23, URZ, UP0, !UPT ;  /* 0x00000017ff157290 */ /* 0x000fe200087fe4ff */
[----:B------:R1:W1:Y:S01]  /*1860*/  SYNCS.PHASECHK.TRANS64.TRYWAIT P0, [UR8+0x18], R2 ;  /* 0x00001802ff0075a7 */ /* 0x0002620008001108 */
[----:B------:R-:W-:Y:S01]  /*1870*/  ULEA UR8, UR17, UR4, 0xf ;  /* 0x0000000411087291 */ /* 0x000fe2000f8e78ff */
[----:B------:R-:W-:Y:S01]  /*1880*/  UMOV UR18, 0x0 ;  /* 0x0000000000127882 */ /* 0x000fe20000000000 */
[----:B------:R-:W-:-:S02]  /*1890*/  UMOV UR19, 0x10000000 ;  /* 0x1000000000137882 */ /* 0x000fc40000000000 */
[----:B------:R-:W-:Y:S01]  /*18a0*/  UIADD3 UR8, UPT, UPT, UR8, 0x18400, URZ ;  /* 0x0001840008087890 */ /* 0x000fe2000fffe0ff */
[----:B------:R1:W-:Y:S01]  /*18b0*/  UTMALDG.3D [UR32], [UR26], desc[UR18] ;  /* 0x000012201a0075b4 */ /* 0x0003e20008011000 */
[----:B------:R-:W-:Y:S01]  /*18c0*/  UMOV UR12, UR36 ;  /* 0x00000024000c7c82 */ /* 0x000fe20008000000 */
[----:B------:R-:W-:Y:S01]  /*18d0*/  UMOV UR9, UR33 ;  /* 0x0000002100097c82 */ /* 0x000fe20008000000 */
[----:B------:R-:W-:Y:S01]  /*18e0*/  UMOV UR10, UR34 ;  /* 0x00000022000a7c82 */ /* 0x000fe20008000000 */
[----:B------:R-:W-:Y:S01]  /*18f0*/  UIADD3 UR16, UPT, UPT, UR16, 0x1, URZ ;  /* 0x0000000110107890 */ /* 0x000fe2000fffe0ff */
[----:B------:R-:W-:Y:S01]  /*1900*/  UMOV UR24, UR5 ;  /* 0x0000000500187c82 */ /* 0x000fe20008000000 */
[----:B------:R-:W-:Y:S02]  /*1910*/  UMOV UR17, UR6 ;  /* 0x0000000600117c82 */ /* 0x000fe40008000000 */
[----:B------:R1:W-:Y:S01]  /*1920*/  UTMALDG.3D [UR8], [UR20], desc[UR18] ;  /* 0x00001208140075b4 */ /* 0x0003e20008011000 */
[----:B------:R-:W-:-:S09]  /*1930*/  UISETP.NE.AND UP0, UPT, UR16, UR5, UPT ;  /* 0x000000051000728c */ /* 0x000fd2000bf05270 */
[----:B------:R-:W-:Y:S05]  /*1940*/  BRA.U UP0, `(.L_x_25) ;  /* 0xfffffffd00607547 */ /* 0x000fea000b83ffff */
.L_x_20:
[----:B-1----:R-:W-:Y:S01]  /*1950*/  ULEA UR8, UR6, UR4, 0x3 ;  /* 0x0000000406087291 */ /* 0x002fe2000f8e18ff */
[----:B------:R-:W-:Y:S01]  /*1960*/  SHF.L.U32 R2, R15, 0x1f, RZ ;  /* 0x0000001f0f027819 */ /* 0x000fe200000006ff */
[----:B------:R-:W-:Y:S01]  /*1970*/  @!P1 SYNCS.ARRIVE.TRANS64.A1T0 RZ, [UR4+0x78], RZ ;  /* 0x000078ffffff99a7 */ /* 0x000fe20008100004 */
[----:B------:R-:W-:-:S06]  /*1980*/  UISETP.GT.AND UP0, UPT, UR15, UR14, UPT ;  /* 0x0000000e0f00728c */ /* 0x000fcc000bf04270 */
[----:B--2---:R1:W2:Y:S03]  /*1990*/  SYNCS.PHASECHK.TRANS64.TRYWAIT P0, [UR8+0x18], R2 ;  /* 0x00001802ff0075a7 */ /* 0x0042a60008001108 */
[----:B------:R-:W-:Y:S05]  /*19a0*/  BRA.U !UP0, `(.L_x_26) ;  /* 0x0000000108ac7547 */ /* 0x000fea000b800000 */
[----:B------:R-:W-:Y:S01]  /*19b0*/  UIADD3 UR21, UPT, UPT, UR7, UR24, URZ ;  /* 0x0000001807157290 */ /* 0x000fe2000fffe0ff */
[----:B------:R-:W-:-:S11]  /*19c0*/  UMOV UR25, UR6 ;  /* 0x0000000600197c82 */ /* 0x000fd60008000000 */
.L_x_31:
[----:B-1----:R-:W-:Y:S01]  /*19d0*/  ULEA UR17, UR25, UR4, 0x3 ;  /* 0x0000000419117291 */ /* 0x002fe2000f8e18ff */
[----:B--2---:R-:W-:Y:S01]  /*19e0*/  @!P5 MOV R3, 0xc000 ;  /* 0x0000c0000003d802 */ /* 0x004fe20000000f00 */
[----:B--2---:R-:W-:Y:S10]  /*19f0*/  @P0 BRA `(.L_x_27) ;  /* 0x00000000000c0947 */ /* 0x004ff40003800000 */
[----:B------:R-:W-:-:S04]  /*1a00*/  SHF.L.U32 R5, R15, 0x1f, RZ ;  /* 0x0000001f0f057819 */ /* 0x000fc800000006ff */
[----:B------:R-:W2:Y:S02]  /*1a10*/  SYNCS.PHASECHK.TRANS64.TRYWAIT P0, [UR17+0x18], R5 ;  /* 0x00001805ff0075a7 */ /* 0x000ea40008001111 */
[----:B--2---:R-:W-:Y:S05]  /*1a20*/  @!P0 BRA `(.L_x_28) ;  /* 0x0000009400a08947 */ /* 0x004fea0003800000 */
.L_x_27:
[----:B------:R2:W-:Y:S01]  /*1a30*/  @!P5 SYNCS.ARRIVE.TRANS64 RZ, [UR17], R3 ;  /* 0x00000003ffffd9a7 */ /* 0x0005e20008000011 */
[----:B------:R-:W-:Y:S04]  /*1a40*/  BSSY.RECONVERGENT B0, `(.L_x_29) ;  /* 0x0000003000007945 */ /* 0x000fe80003800200 */
[----:B------:R-:W-:Y:S05]  /*1a50*/  @P4 BRA `(.L_x_30) ;  /* 0x0000000000044947 */ /* 0x000fea0003800000 */
[----:B------:R-:W-:Y:S05]  /*1a60*/  BPT.TRAP 0x1 ;  /* 0x000000040000795c */ /* 0x000fea0000300000 */
.L_x_30:
[----:B------:R-:W-:Y:S05]  /*1a70*/  BSYNC.RECONVERGENT B0 ;  /* 0x0000000000007941 */ /* 0x000fea0003800200 */
.L_x_29:
        /* <DEDUP_REMOVED lines=10> */
[----:B------:R-:W-:Y:S01]  /*1b20*/  UIADD3 UR16, UPT, UPT, UR16, 0xc400, URZ ;  /* 0x0000c40010107890 */ /* 0x000fe2000fffe0ff */
[----:B-1----:R-:W-:Y:S01]  /*1b30*/  SHF.L.U32 R2, R15, 0x1f, RZ ;  /* 0x0000001f0f027819 */ /* 0x002fe200000006ff */
[----:B------:R-:W-:Y:S02]  /*1b40*/  UIADD3.X UR31, UPT, UPT, URZ, UR23, URZ, UP1, !UPT ;  /* 0x00000017ff1f7290 */ /* 0x000fe40008ffe4ff */
[----:B------:R-:W-:Y:S01]  /*1b50*/  UIADD3.X UR29, UPT, UPT, URZ, UR23, URZ, UP0, !UPT ;  /* 0x00000017ff1d7290 */ /* 0x000fe200087fe4ff */
[----:B------:R1:W1:Y:S01]  /*1b60*/  SYNCS.PHASECHK.TRANS64.TRYWAIT P0, [UR8+0x18], R2 ;  /* 0x00001802ff0075a7 */ /* 0x0002620008001108 */
[----:B------:R-:W-:Y:S01]  /*1b70*/  ULEA UR8, UR25, UR4, 0xf ;  /* 0x0000000419087291 */ /* 0x000fe2000f8e78ff */
[----:B------:R-:W-:Y:S01]  /*1b80*/  UMOV UR26, 0x0 ;  /* 0x00000000001a7882 */ /* 0x000fe20000000000 */
[----:B------:R-:W-:-:S02]  /*1b90*/  UMOV UR27, 0x10000000 ;  /* 0x10000000001b7882 */ /* 0x000fc40000000000 */
[----:B------:R-:W-:Y:S01]  /*1ba0*/  UIADD3 UR8, UPT, UPT, UR8, 0x18400, URZ ;  /* 0x0001840008087890 */ /* 0x000fe2000fffe0ff */
[----:B------:R-:W-:Y:S01]  /*1bb0*/  UMOV UR19, UR35 ;  /* 0x0000002300137c82 */ /* 0x000fe20008000000 */
[----:B------:R-:W-:Y:S01]  /*1bc0*/  UMOV UR20, UR36 ;  /* 0x0000002400147c82 */ /* 0x000fe20008000000 */
[----:B------:R-:W-:Y:S01]  /*1bd0*/  UMOV UR12, UR36 ;  /* 0x00000024000c7c82 */ /* 0x000fe20008000000 */
[----:B------:R-:W-:Y:S01]  /*1be0*/  UMOV UR9, UR17 ;  /* 0x0000001100097c82 */ /* 0x000fe20008000000 */
[----:B------:R-:W-:Y:S01]  /*1bf0*/  UMOV UR10, UR18 ;  /* 0x00000012000a7c82 */ /* 0x000fe20008000000 */
[----:B------:R1:W-:Y:S01]  /*1c00*/  UTMALDG.3D [UR16], [UR30], desc[UR26] ;  /* 0x00001a101e0075b4 */ /* 0x0003e20008011000 */
[----:B------:R-:W-:Y:S01]  /*1c10*/  UIADD3 UR24, UPT, UPT, UR24, 0x1, URZ ;  /* 0x0000000118187890 */ /* 0x000fe2000fffe0ff */
[----:B------:R-:W-:-:S03]  /*1c20*/  UMOV UR25, UR6 ;  /* 0x0000000600197c82 */ /* 0x000fc60008000000 */
[----:B------:R-:W-:Y:S01]  /*1c30*/  UISETP.NE.AND UP0, UPT, UR24, UR21, UPT ;  /* 0x000000151800728c */ /* 0x000fe2000bf05270 */
[----:B------:R1:W-:Y:S08]  /*1c40*/  UTMALDG.3D [UR8], [UR28], desc[UR26] ;  /* 0x00001a081c0075b4 */ /* 0x0003f00008011000 */
[----:B------:R-:W-:Y:S05]  /*1c50*/  BRA.U UP0, `(.L_x_31) ;  /* 0xfffffffd005c7547 */ /* 0x000fea000b83ffff */
.L_x_26:
[----:B-1----:R-:W-:Y:S01]  /*1c60*/  LEA R2, R14, UR4, 0x3 ;  /* 0x000000040e027c11 */ /* 0x002fe2000f8e18ff */
[----:B------:R-:W-:Y:S01]  /*1c70*/  NOP ;  /* 0x0000000000007918 */ /* 0x000fe20000000000 */
[----:B--2---:R-:W-:Y:S02]  /*1c80*/  SHF.L.U32 R3, R12, 0x1f, RZ ;  /* 0x0000001f0c037819 */ /* 0x004fe400000006ff */
[----:B------:R-:W-:Y:S02]  /*1c90*/  LEA R4, R14, UR4, 0x4 ;  /* 0x000000040e047c11 */ /* 0x000fe4000f8e20ff */
[----:B------:R-:W1:Y:S02]  /*1ca0*/  SYNCS.PHASECHK.TRANS64.TRYWAIT P0, [R2+URZ+0x80], R3 ;  /* 0x00008003020075a7 */ /* 0x000e6400080011ff */
[----:B-1----:R-:W-:Y:S05]  /*1cb0*/  @!P0 BRA `(.L_x_32) ;  /* 0x0000009400148947 */ /* 0x002fea0003800000 */
.L_x_125:
[----:B------:R-:W2:Y:S01]  /*1cc0*/  LDS.128 R4, [R4+0xf0] ;  /* 0x0000f00004047984 */ /* 0x000ea20000000c00 */
[----:B---3--:R-:W-:Y:S01]  /*1cd0*/  ISETP.GE.AND P0, PT, R72, 0x1, PT ;  /* 0x000000014800780c */ /* 0x008fe20003f06270 */
[----:B-1----:R-:W-:Y:S01]  /*1ce0*/  VIADD R2, R2, 0x90 ;  /* 0x0000009002027836 */ /* 0x002fe20000000000 */
[----:B------:R-:W-:Y:S01]  /*1cf0*/  @!PT LDS RZ, [RZ] ;  /* 0x00000000fffff984 */ /* 0x000fe20000000800 */
[----:B------:R-:W-:Y:S01]  /*1d00*/  @!PT LDS RZ, [RZ] ;  /* 0x00000000fffff984 */ /* 0x000fe20000000800 */
[----:B------:R-:W-:Y:S01]  /*1d10*/  @!PT LDS RZ, [RZ] ;  /* 0x00000000fffff984 */ /* 0x000fe20000000800 */
[----:B------:R-:W-:Y:S01]  /*1d20*/  @!PT LDS RZ, [RZ] ;  /* 0x00000000fffff984 */ /* 0x000fe20000000800 */
[----:B------:R1:W-:Y:S06]  /*1d30*/  MEMBAR.ALL.CTA ;  /* 0x0000000000007992 */ /* 0x0003ec0000008000 */
[----:B-1----:R-:W1:Y:S01]  /*1d40*/  FENCE.VIEW.ASYNC.S ;  /* 0x00000000000073c6 */ /* 0x002e620000000000 */
[----:B------:R-:W-:-:S04]  /*1d50*/  PRMT R2, RZ, 0x654, R2 ;  /* 0x00000654ff027816 */ /* 0x000fc80000000002 */
[----:B-1----:R1:W-:Y:S01]  /*1d60*/  SYNCS.ARRIVE.TRANS64.RED.A1T0 RZ, [R2+URZ], RZ ;  /* 0x000000ff02ff79a7 */ /* 0x0023e200081004ff */
[----:B--2---:R-:W-:-:S13]  /*1d70*/  LOP3.LUT P2, RZ, R6, 0x1, RZ, 0xc0, !PT ;  /* 0x0000000106ff7812 */ /* 0x004fda000784c0ff */
[----:B------:R-:W-:Y:S01]  /*1d80*/  @P2 SHF.R.U32.HI R3, RZ, 0x10, R5 ;  /* 0x00000010ff032819 */ /* 0x000fe20000011605 */
[----:B------:R-:W-:Y:S01]  /*1d90*/  VOTEU.ANY UP0, P2 ;  /* 0x0000000000ff7886 */ /* 0x000fe20001000100 */
[----:B------:R-:W-:Y:S02]  /*1da0*/  @P2 MOV R13, R4 ;  /* 0x00000004000d2202 */ /* 0x000fe40000000f00 */
[----:B------:R-:W-:Y:S02]  /*1db0*/  @P2 R2UR.BROADCAST UR8, R3 ;  /* 0x00000000030822ca */ /* 0x000fe400008e0000 */
[----:B------:R-:W-:-:S11]  /*1dc0*/  @P2 LOP3.LUT R11, R5, 0xffff, RZ, 0xc0, !PT ;  /* 0x0000ffff050b2812 */ /* 0x000fd600078ec0ff */
[----:B------:R-:W-:Y:S01]  /*1dd0*/  @UP0 UMOV UR36, UR8 ;  /* 0x0000000800240c82 */ /* 0x000fe20008000000 */
[----:B-1----:R-:W-:Y:S05]  /*1de0*/  @!P0 BRA `(.L_x_33) ;  /* 0x0000000000b88947 */ /* 0x002fea0003800000 */
[----:B------:R-:W4:Y:S01]  /*1df0*/  LDC.64 R4, c[0x0][0xb18] ;  /* 0x0002c600ff047b82 */ /* 0x000f220000000a00 */
[----:B------:R-:W-:-:S07]  /*1e00*/  ISETP.NE.AND P3, PT, R72, 0x1, PT ;  /* 0x000000014800780c */ /* 0x000fce0003f65270 */
[----:B------:R-:W1:Y:S08]  /*1e10*/  LDC.64 R6, c[0x0][0xb10] ;  /* 0x0002c400ff067b82 */ /* 0x000e700000000a00 */
[----:B------:R-:W2:Y:S08]  /*1e20*/  LDC R16, c[0x0][0xb20] ;  /* 0x0002c800ff107b82 */ /* 0x000eb00000000800 */
[----:B------:R-:W3:Y:S01]  /*1e30*/  LDC R18, c[0x0][0xb0c] ;  /* 0x0002c300ff127b82 */ /* 0x000ee20000000800 */
[----:B----4-:R-:W-:Y:S01]  /*1e40*/  IMAD.HI.U32 R17, R0, R5, RZ ;  /* 0x0000000500117227 */ /* 0x010fe200078e00ff */
[----:B------:R-:W-:-:S03]  /*1e50*/  ISETP.NE.AND P0, PT, R4, 0x1, PT ;  /* 0x000000010400780c */ /* 0x000fc60003f05270 */
[----:B------:R-:W-:-:S03]  /*1e60*/  IMAD.HI.U32 R5, R11, R5, RZ ;  /* 0x000000050b057227 */ /* 0x000fc600078e00ff */
[----:B------:R-:W4:Y:S01]  /*1e70*/  LDC.64 R2, c[0x0][0xb28] ;  /* 0x0002ca00ff027b82 */ /* 0x000f220000000a00 */
[----:B-1----:R-:W-:-:S04]  /*1e80*/  IMAD.HI.U32 R20, R9, R6, RZ ;  /* 0x0000000609147227 */ /* 0x002fc800078e00ff */
[----:B------:R-:W-:Y:S01]  /*1e90*/  IMAD.HI.U32 R22, R13, R6, RZ ;  /* 0x000000060d167227 */ /* 0x000fe200078e00ff */
[----:B------:R-:W-:Y:S02]  /*1ea0*/  SHF.R.U32.HI R20, RZ, R7, R20 ;  /* 0x00000007ff147219 */ /* 0x000fe40000011614 */
[-C--:B--2---:R-:W-:Y:S02]  /*1eb0*/  SHF.R.U32.HI R17, RZ, R16.reuse, R17 ;  /* 0x00000010ff117219 */ /* 0x084fe40000011611 */
[----:B------:R-:W-:Y:S02]  /*1ec0*/  SHF.R.U32.HI R16, RZ, R16, R5 ;  /* 0x00000010ff107219 */ /* 0x000fe40000011605 */
[----:B------:R-:W-:Y:S02]  /*1ed0*/  SEL R17, R0, R17, !P0 ;  /* 0x0000001100117207 */ /* 0x000fe40004000000 */
[----:B------:R-:W-:Y:S02]  /*1ee0*/  SHF.R.U32.HI R22, RZ, R7, R22 ;  /* 0x00000007ff167219 */ /* 0x000fe40000011616 */
[----:B---3--:R-:W-:-:S02]  /*1ef0*/  ISETP.NE.AND P1, PT, R18, 0x1, PT ;  /* 0x000000011200780c */ /* 0x008fc40003f25270 */
[----:B------:R-:W-:Y:S02]  /*1f00*/  SEL R5, R11, R16, !P0 ;  /* 0x000000100b057207 */ /* 0x000fe40004000000 */
[----:B------:R-:W-:Y:S02]  /*1f10*/  SEL R19, R9, R20, !P1 ;  /* 0x0000001409137207 */ /* 0x000fe40004800000 */
[----:B------:R-:W-:Y:S01]  /*1f20*/  SEL R7, R13, R22, !P1 ;  /* 0x000000160d077207 */ /* 0x000fe20004800000 */
[----:B----4-:R-:W-:-:S04]  /*1f30*/  IMAD.HI.U32 R20, R17, R2, RZ ;  /* 0x0000000211147227 */ /* 0x010fc800078e00ff */
[----:B------:R-:W-:Y:S01]  /*1f40*/  IMAD.HI.U32 R6, R19, R2, RZ ;  /* 0x0000000213067227 */ /* 0x000fe200078e00ff */
[----:B------:R-:W-:-:S04]  /*1f50*/  @P3 SHF.R.U32.HI R17, RZ, R3, R20 ;  /* 0x00000003ff113219 */ /* 0x000fc80000011614 */
        /* <DEDUP_REMOVED lines=8> */
[----:B------:R-:W-:-:S04]  /*1fe0*/  @!P0 IMAD.HI.U32 R16, R7, R2, RZ ;  /* 0x0000000207108227 */ /* 0x000fc800078e00ff */
[----:B------:R-:W-:Y:S01]  /*1ff0*/  IMAD.MOV R2, RZ, RZ, -R6 ;  /* 0x000000ffff027224 */ /* 0x000fe200078e0a06 */
[----:B------:R-:W-:-:S03]  /*2000*/  @!P0 SHF.R.U32.HI R16, RZ, R3, R16 ;  /* 0x00000003ff108219 */ /* 0x000fc60000011610 */
[----:B------:R-:W-:Y:S01]  /*2010*/  IMAD R2, R72, R2, R5 ;  /* 0x0000000248027224 */ /* 0x000fe200078e0205 */
[----:B------:R-:W-:Y:S02]  /*2020*/  @!P0 SEL R3, R7, R16, !P3 ;  /* 0x0000001007038207 */ /* 0x000fe40005800000 */
[----:B------:R-:W-:-:S03]  /*2030*/  IADD3 R16, PT, PT, -R5, RZ, RZ ;  /* 0x000000ff05107210 */ /* 0x000fc60007ffe1ff */
[--C-:B------:R-:W-:Y:S02]  /*2040*/  @!P0 IMAD.IADD R6, R6, 0x1, -R3.reuse ;  /* 0x0000000106068824 */ /* 0x100fe400078e0a03 */
[----:B------:R-:W-:Y:S01]  /*2050*/  @!P0 IMAD R3, R2, R19, R3 ;  /* 0x0000001302038224 */ /* 0x000fe200078e0203 */
[----:B------:R-:W-:Y:S01]  /*2060*/  IADD3 R2, PT, PT, -R7, RZ, RZ ;  /* 0x000000ff07027210 */ /* 0x000fe20007ffe1ff */
[----:B------:R-:W-:Y:S02]  /*2070*/  @!P0 IMAD R5, R72, R6, R7 ;  /* 0x0000000648058224 */ /* 0x000fe400078e0207 */
[----:B------:R-:W-:Y:S02]  /*2080*/  IMAD R11, R4, R16, R11 ;  /* 0x00000010040b7224 */ /* 0x000fe400078e020b */
[----:B------:R-:W-:Y:S02]  /*2090*/  @!P0 IMAD.MOV.U32 R7, RZ, RZ, R3 ;  /* 0x000000ffff078224 */ /* 0x000fe400078e0003 */
[----:B------:R-:W-:-:S02]  /*20a0*/  IMAD R2, R18, R2, R13 ;  /* 0x0000000212027224 */ /* 0x000fc400078e020d */
[----:B------:R-:W-:Y:S02]  /*20b0*/  IMAD R11, R5, R4, R11 ;  /* 0x00000004050b7224 */ /* 0x000fe400078e020b */
[----:B------:R-:W-:Y:S02]  /*20c0*/  IMAD R13, R7, R18, R2 ;  /* 0x00000012070d7224 */ /* 0x000fe400078e0202 */
.L_x_33:
[----:B------:R-:W1:Y:S02]  /*20d0*/  LDCU UR8, c[0x0][0xb30] ;  /* 0x00016600ff0877ac */ /* 0x000e640008000800 */
[----:B-1----:R-:W-:-:S09]  /*20e0*/  UISETP.NE.AND UP0, UPT, UR8, 0x1, UPT ;  /* 0x000000010800788c */ /* 0x002fd2000bf05270 */
[----:B------:R-:W-:Y:S05]  /*20f0*/  BRA.U UP0, `(.L_x_34) ;  /* 0x0000000100407547 */ /* 0x000fea000b800000 */
[----:B------:R-:W1:Y:S08]  /*2100*/  LDC.64 R4, c[0x0][0xb10] ;  /* 0x0002c400ff047b82 */ /* 0x000e700000000a00 */
[----:B------:R-:W2:Y:S08]  /*2110*/  LDC.64 R2, c[0x0][0xb18] ;  /* 0x0002c600ff027b82 */ /* 0x000eb00000000a00 */
[----:B------:R-:W3:Y:S08]  /*2120*/  LDC R6, c[0x0][0xb20] ;  /* 0x0002c800ff067b82 */ /* 0x000ef00000000800 */
[----:B------:R-:W4:Y:S01]  /*2130*/  LDC R16, c[0x0][0xb0c] ;  /* 0x0002c300ff107b82 */ /* 0x000f220000000800 */
[----:B-1----:R-:W-:-:S05]  /*2140*/  IMAD.HI.U32 R4, R13, R4, RZ ;  /* 0x000000040d047227 */ /* 0x002fca00078e00ff */
[----:B------:R-:W-:Y:S01]  /*2150*/  SHF.R.U32.HI R4, RZ, R5, R4 ;  /* 0x00000005ff047219 */ /* 0x000fe20000011604 */
[----:B--2---:R-:W-:Y:S01]  /*2160*/  IMAD.HI.U32 R3, R11, R3, RZ ;  /* 0x000000030b037227 */ /* 0x004fe200078e00ff */
[----:B------:R-:W-:-:S04]  /*2170*/  ISETP.NE.AND P0, PT, R2, 0x1, PT ;  /* 0x000000010200780c */ /* 0x000fc80003f05270 */
[----:B---3--:R-:W-:-:S04]  /*2180*/  SHF.R.U32.HI R6, RZ, R6, R3 ;  /* 0x00000006ff067219 */ /* 0x008fc80000011603 */
[----:B------:R-:W-:Y:S02]  /*2190*/  SEL R3, R11, R6, !P0 ;  /* 0x000000060b037207 */ /* 0x000fe40004000000 */
[----:B----4-:R-:W-:-:S04]  /*21a0*/  ISETP.NE.AND P1, PT, R16, 0x1, PT ;  /* 0x000000011000780c */ /* 0x010fc80003f25270 */
[----:B------:R-:W-:-:S05]  /*21b0*/  SEL R4, R13, R4, !P1 ;  /* 0x000000040d047207 */ /* 0x000fca0004800000 */
[----:B------:R-:W-:Y:S02]  /*21c0*/  IMAD.IADD R5, R3, 0x1, -R4 ;  /* 0x0000000103057824 */ /* 0x000fe400078e0a04 */
[----:B------:R-:W-:Y:S02]  /*21d0*/  IMAD.IADD R3, R4, 0x1, -R3 ;  /* 0x0000000104037824 */ /* 0x000fe400078e0a03 */
[----:B------:R-:W-:Y:S02]  /*21e0*/  IMAD R13, R5, R16, R13 ;  /* 0x00000010050d7224 */ /* 0x000fe400078e020d */
[----:B------:R-:W-:-:S07]  /*21f0*/  IMAD R11, R3, R2, R11 ;  /* 0x00000002030b7224 */ /* 0x000fce00078e020b */
.L_x_34:
[----:B------:R-:W-:Y:S01]  /*2200*/  VIADD R14, R14, 0x1 ;  /* 0x000000010e0e7836 */ /* 0x000fe20000000000 */
[----:B------:R-:W-:Y:S01]  /*2210*/  PLOP3.LUT P1, PT, PT, PT, PT, 0x80, 0x8 ;  /* 0x000000000008781c */ /* 0x000fe20003f2f070 */
[----:B------:R-:W-:Y:S02]  /*2220*/  IMAD.IADD R21, R13, 0x1, R152 ;  /* 0x000000010d157824 */ /* 0x000fe400078e0298 */
[----:B------:R-:W-:Y:S01]  /*2230*/  IMAD.IADD R20, R11, 0x1, R150 ;  /* 0x000000010b147824 */ /* 0x000fe200078e0296 */
[----:B------:R-:W-:-:S04]  /*2240*/  ISETP.NE.AND P0, PT, R14, 0x2, PT ;  /* 0x000000020e00780c */ /* 0x000fc80003f05270 */
[----:B------:R-:W-:Y:S02]  /*2250*/  SEL R3, RZ, 0x1, P0 ;  /* 0x00000001ff037807 */ /* 0x000fe40000000000 */
[----:B------:R-:W-:Y:S02]  /*2260*/  SEL R14, R14, RZ, P0 ;  /* 0x000000ff0e0e7207 */ /* 0x000fe40000000000 */
[----:B------:R-:W-:Y:S01]  /*2270*/  LOP3.LUT R12, R12, R3, RZ, 0x3c, !PT ;  /* 0x000000030c0c7212 */ /* 0x000fe200078e3cff */
[----:B------:R-:W-:Y:S06]  /*2280*/  @P2 BRA `(.L_x_35) ;  /* 0xfffffff000982947 */ /* 0x000fec000383ffff */
[----:B------:R-:W-:Y:S01]  /*2290*/  UIADD3 UR4, UPT, UPT, UR4, 0x18, URZ ;  /* 0x0000001804047890 */ /* 0x000fe2000fffe0ff */
[----:B------:R-:W-:-:S03]  /*22a0*/  SHF.L.U32 R3, R15, 0x1f, RZ ;  /* 0x0000001f0f037819 */ /* 0x000fc600000006ff */
[----:B------:R-:W-:-:S09]  /*22b0*/  ULEA UR5, UR6, UR4, 0x3 ;  /* 0x0000000406057291 */ /* 0x000fd2000f8e18ff */
[----:B------:R-:W1:Y:S02]  /*22c0*/  SYNCS.PHASECHK.TRANS64.TRYWAIT P0, [UR5], R3 ;  /* 0x00000003ff0075a7 */ /* 0x000e640008001105 */
[----:B-1----:R-:W-:Y:S05]  /*22d0*/  @!P0 BRA `(.L_x_36) ;  /* 0x0000008c00a08947 */ /* 0x002fea0003800000 */
.L_x_127:
[----:B------:R-:W-:-:S04]  /*22e0*/  UIADD3 UR6, UPT, UPT, UR6, 0x1, URZ ;  /* 0x0000000106067890 */ /* 0x000fc8000fffe0ff */
[----:B------:R-:W-:-:S04]  /*22f0*/  UISETP.NE.AND UP0, UPT, UR6, 0x3, UPT ;  /* 0x000000030600788c */ /* 0x000fc8000bf05270 */
[----:B------:R-:W-:Y:S02]  /*2300*/  USEL UR7, URZ, 0x1, UP0 ;  /* 0x00000001ff077887 */ /* 0x000fe40008000000 */
[----:B------:R-:W-:-:S04]  /*2310*/  USEL UR6, UR6, URZ, UP0 ;  /* 0x000000ff06067287 */ /* 0x000fc80008000000 */
[----:B------:R-:W-:Y:S01]  /*2320*/  ULEA UR5, UR6, UR4, 0x3 ;  /* 0x0000000406057291 */ /* 0x000fe2000f8e18ff */
[----:B------:R-:W-:-:S04]  /*2330*/  LOP3.LUT R15, R15, UR7, RZ, 0x3c, !PT ;  /* 0x000000070f0f7c12 */ /* 0x000fc8000f8e3cff */
[----:B-1----:R-:W-:-:S04]  /*2340*/  SHF.L.U32 R3, R15, 0x1f, RZ ;  /* 0x0000001f0f037819 */ /* 0x002fc800000006ff */
[----:B------:R-:W1:Y:S02]  /*2350*/  SYNCS.PHASECHK.TRANS64.TRYWAIT P0, [UR5], R3 ;  /* 0x00000003ff0075a7 */ /* 0x000e640008001105 */
[----:B-1----:R-:W-:Y:S05]  /*2360*/  @!P0 BRA `(.L_x_37) ;  /* 0x0000008c00948947 */ /* 0x002fea0003800000 */
.L_x_129:
[----:B------:R-:W-:-:S04]  /*2370*/  UIADD3 UR6, UPT, UPT, UR6, 0x1, URZ ;  /* 0x0000000106067890 */ /* 0x000fc8000fffe0ff */
[----:B------:R-:W-:-:S04]  /*2380*/  UISETP.NE.AND UP0, UPT, UR6, 0x3, UPT ;  /* 0x000000030600788c */ /* 0x000fc8000bf05270 */
[----:B------:R-:W-:Y:S02]  /*2390*/  USEL UR5, URZ, 0x1, UP0 ;  /* 0x00000001ff057887 */ /* 0x000fe40008000000 */
[----:B------:R-:W-:-:S04]  /*23a0*/  USEL UR6, UR6, URZ, UP0 ;  /* 0x000000ff06067287 */ /* 0x000fc80008000000 */
[----:B------:R-:W-:Y:S01]  /*23b0*/  ULEA UR6, UR6, UR4, 0x3 ;  /* 0x0000000406067291 */ /* 0x000fe2000f8e18ff */
[----:B-1----:R-:W-:-:S04]  /*23c0*/  LOP3.LUT R3, R15, UR5, RZ, 0x3c, !PT ;  /* 0x000000050f037c12 */ /* 0x002fc8000f8e3cff */
[----:B------:R-:W-:Y:S01]  /*23d0*/  SHF.L.U32 R3, R3, 0x1f, RZ ;  /* 0x0000001f03037819 */ /* 0x000fe200000006ff */
[----:B----4-:R-:W-:-:S07]  /*23e0*/  IMAD.U32 R0, RZ, RZ, UR6 ;  /* 0x00000006ff007e24 */ /* 0x010fce000f8e00ff */
.L_x_38:
[----:B-1----:R1:W2:Y:S02]  /*23f0*/  SYNCS.PHASECHK.TRANS64.TRYWAIT P0, [R0+URZ], R3 ;  /* 0x00000003000075a7 */ /* 0x0022a400080011ff */
[----:B--2---:R-:W-:Y:S05]  /*2400*/  @!P0 NANOSLEEP.SYNCS 0x989680 ;  /* 0x009896800000895d */ /* 0x004fea0003900000 */
[----:B------:R-:W2:Y:S02]  /*2410*/  @!P0 SYNCS.PHASECHK.TRANS64 P0, [R0+URZ], R3 ;  /* 0x00000003000085a7 */ /* 0x000ea400080010ff */
[----:B--2---:R-:W-:Y:S05]  /*2420*/  @P0 EXIT ;  /* 0x000000000000094d */ /* 0x004fea0003800000 */
[----:B------:R-:W-:Y:S05]  /*2430*/  BRA `(.L_x_38) ;  /* 0xfffffffc00ec7947 */ /* 0x000fea000383ffff */
.L_x_17:
[----:B------:R-:W-:-:S04]  /*2440*/  UISETP.NE.AND UP1, UPT, UR37, URZ, UPT ;  /* 0x000000ff2500728c */ /* 0x000fc8000bf25270 */
[----:B------:R-:W-:-:S09]  /*2450*/  UISETP.NE.OR UP1, UPT, UR8, 0x1, UP1 ;  /* 0x000000010800788c */ /* 0x000fd20008f25670 */
[----:B------:R-:W-:Y:S05]  /*2460*/  BRA.U UP1, `(.L_x_39) ;  /* 0x0000000501487547 */ /* 0x000fea000b800000 */
[----:B------:R-:W-:Y:S01]  /*2470*/  ISETP.NE.AND P2, PT, R2, RZ, PT ;  /* 0x000000ff0200720c */ /* 0x000fe20003f45270 */
[----:B------:R-:W-:Y:S01]  /*2480*/  IMAD.MOV.U32 R12, RZ, RZ, 0x1 ;  /* 0x00000001ff0c7424 */ /* 0x000fe200078e00ff */
[----:B------:R-:W-:Y:S02]  /*2490*/  CS2R R10, SRZ ;  /* 0x00000000000a7805 */ /* 0x000fe4000001ff00 */
[----:B------:R-:W-:Y:S01]  /*24a0*/  CS2R R8, SRZ ;  /* 0x0000000000087805 */ /* 0x000fe2000001ff00 */
[----:B------:R-:W-:Y:S01]  /*24b0*/  UMOV UR4, 0x400 ;  /* 0x0000040000047882 */ /* 0x000fe20000000000 */
[----:B------:R-:W-:Y:S01]  /*24c0*/  UMOV UR6, URZ ;  /* 0x000000ff00067c82 */ /* 0x000fe20008000000 */
[----:B------:R-:W-:-:S12]  /*24d0*/  ULEA UR37, UR37, UR4, 0x18 ;  /* 0x0000000425257291 */ /* 0x000fd8000f8ec0ff */
.L_x_43:
[----:B------:R-:W-:Y:S02]  /*24e0*/  LEA R0, R8, UR37, 0x3 ;  /* 0x0000002508007c11 */ /* 0x000fe4000f8e18ff */
[----:B------:R-:W-:-:S03]  /*24f0*/  SHF.L.U32 R5, R9, 0x1f, RZ ;  /* 0x0000001f09057819 */ /* 0x000fc600000006ff */
[----:B------:R-:W-:Y:S01]  /*2500*/  VIADD R4, R0, 0xd0 ;  /* 0x000000d000047836 */ /* 0x000fe20000000000 */
[----:B------:R-:W1:Y:S02]  /*2510*/  SYNCS.PHASECHK.TRANS64.TRYWAIT P0, [R0+URZ+0xc0], R5 ;  /* 0x0000c005000075a7 */ /* 0x000e6400080011ff */
[----:B-1----:R-:W-:Y:S05]  /*2520*/  @!P0 BRA `(.L_x_40) ;  /* 0x0000008c003c8947 */ /* 0x002fea0003800000 */
.L_x_130:
[----:B------:R-:W-:Y:S01]  /*2530*/  ULEA UR5, UR6, UR37, 0x3 ;  /* 0x0000002506057291 */ /* 0x000fe2000f8e18ff */
[----:B------:R-:W-:Y:S02]  /*2540*/  PRMT R4, RZ, 0x654, R4 ;  /* 0x00000654ff047816 */ /* 0x000fe40000000004 */
[----:B-1----:R-:W-:Y:S01]  /*2550*/  SHF.L.U32 R5, R12, 0x1f, RZ ;  /* 0x0000001f0c057819 */ /* 0x002fe200000006ff */
[----:B------:R-:W-:Y:S01]  /*2560*/  UIADD3 UR4, UPT, UPT, UR5, 0x80, URZ ;  /* 0x0000008005047890 */ /* 0x000fe2000fffe0ff */
[----:B------:R1:W-:Y:S05]  /*2570*/  SYNCS.ARRIVE.TRANS64.RED.A1T0 RZ, [R4+URZ], RZ ;  /* 0x000000ff04ff79a7 */ /* 0x0003ea00081004ff */
[----:B------:R-:W-:Y:S01]  /*2580*/  IMAD.U32 R7, RZ, RZ, UR4 ;  /* 0x00000004ff077e24 */ /* 0x000fe2000f8e00ff */
[----:B------:R-:W2:Y:S04]  /*2590*/  SYNCS.PHASECHK.TRANS64.TRYWAIT P0, [UR5+0x90], R5 ;  /* 0x00009005ff0075a7 */ /* 0x000ea80008001105 */
[----:B------:R-:W-:Y:S01]  /*25a0*/  PRMT R6, R2, 0x654, R7 ;  /* 0x0000065402067816 */ /* 0x000fe20000000007 */
[----:B-1----:R-:W-:Y:S01]  /*25b0*/  @!P2 IMAD.MOV.U32 R4, RZ, RZ, 0x10 ;  /* 0x00000010ff04a424 */ /* 0x002fe200078e00ff */
[----:B--2---:R-:W-:Y:S06]  /*25c0*/  @!P0 BRA `(.L_x_41) ;  /* 0x0000008c00288947 */ /* 0x004fec0003800000 */
.L_x_132:
[----:B------:R-:W-:Y:S01]  /*25d0*/  ULEA UR4, UR6, UR37, 0x4 ;  /* 0x0000002506047291 */ /* 0x000fe2000f8e20ff */
[----:B------:R-:W-:Y:S01]  /*25e0*/  SEL R3, R6, R3, !P2 ;  /* 0x0000000306037207 */ /* 0x000fe20005000000 */
[----:B------:R-:W-:Y:S01]  /*25f0*/  UIADD3 UR5, UPT, UPT, UR5, 0x80, URZ ;  /* 0x0000008005057890 */ /* 0x000fe2000fffe0ff */
[----:B-1----:R-:W-:Y:S01]  /*2600*/  LEA R0, R11, UR37, 0x3 ;  /* 0x000000250b007c11 */ /* 0x002fe2000f8e18ff */
[----:B------:R-:W-:Y:S01]  /*2610*/  UIADD3 UR4, UPT, UPT, UR4, 0xf0, URZ ;  /* 0x000000f004047890 */ /* 0x000fe2000fffe0ff */
[----:B------:R-:W-:Y:S01]  /*2620*/  SHF.L.U32 R5, R10, 0x1f, RZ ;  /* 0x0000001f0a057819 */ /* 0x000fe200000006ff */
[----:B------:R1:W-:Y:S01]  /*2630*/  @!P2 SYNCS.ARRIVE.TRANS64.RED RZ, [R3+URZ], R4 ;  /* 0x0000000403ffa9a7 */ /* 0x0003e200080004ff */
[----:B------:R-:W-:Y:S01]  /*2640*/  UIADD3 UR6, UPT, UPT, UR6, 0x1, URZ ;  /* 0x0000000106067890 */ /* 0x000fe2000fffe0ff */
[----:B------:R-:W-:-:S03]  /*2650*/  VIADD R8, R8, 0x1 ;  /* 0x0000000108087836 */ /* 0x000fc60000000000 */
[----:B------:R-:W-:Y:S02]  /*2660*/  UISETP.NE.AND UP0, UPT, UR6, 0x2, UPT ;  /* 0x000000020600788c */ /* 0x000fe4000bf05270 */
[----:B------:R-:W-:Y:S06]  /*2670*/  UGETNEXTWORKID.BROADCAST [UR4], [UR5] ;  /* 0x00000000040073ca */ /* 0x000fec0008000100 */
[----:B------:R-:W-:Y:S01]  /*2680*/  USEL UR4, URZ, 0x1, UP0 ;  /* 0x00000001ff047887 */ /* 0x000fe20008000000 */
[----:B------:R-:W-:Y:S01]  /*2690*/  ISETP.NE.AND P0, PT, R8, 0x2, PT ;  /* 0x000000020800780c */ /* 0x000fe20003f05270 */
[----:B------:R-:W-:Y:S01]  /*26a0*/  USEL UR6, UR6, URZ, UP0 ;  /* 0x000000ff06067287 */ /* 0x000fe20008000000 */
[----:B------:R-:W2:Y:S03]  /*26b0*/  SYNCS.PHASECHK.TRANS64.TRYWAIT P1, [R0+URZ+0x80], R5 ;  /* 0x00008005000075a7 */ /* 0x000ea600080211ff */
[----:B------:R-:W-:Y:S01]  /*26c0*/  LOP3.LUT R12, R12, UR4, RZ, 0x3c, !PT ;  /* 0x000000040c0c7c12 */ /* 0x000fe2000f8e3cff */
[----:B-12---:R-:W-:Y:S07]  /*26d0*/  @!P1 BRA `(.L_x_42) ;  /* 0x0000008800fc9947 */ /* 0x006fee0003800000 */
.L_x_133:
[C---:B------:R-:W-:Y:S01]  /*26e0*/  LEA R4, R11.reuse, UR37, 0x4 ;  /* 0x000000250b047c11 */ /* 0x040fe2000f8e20ff */
[----:B-1----:R-:W-:Y:S01]  /*26f0*/  VIADD R0, R0, 0x90 ;  /* 0x0000009000007836 */ /* 0x002fe20000000000 */
[----:B------:R-:W-:Y:S01]  /*2700*/  SEL R8, R8, RZ, P0 ;  /* 0x000000ff08087207 */ /* 0x000fe20000000000 */
[----:B------:R-:W-:-:S03]  /*2710*/  VIADD R11, R11, 0x1 ;  /* 0x000000010b0b7836 */ /* 0x000fc60000000000 */
[----:B------:R-:W1:Y:S01]  /*2720*/  LDS.128 R4, [R4+0xf0] ;  /* 0x0000f00004047984 */ /* 0x000e620000000c00 */
[----:B------:R-:W-:Y:S02]  /*2730*/  PRMT R0, RZ, 0x654, R0 ;  /* 0x00000654ff007816 */ /* 0x000fe40000000000 */
[C---:B------:R-:W-:Y:S01]  /*2740*/  ISETP.NE.AND P1, PT, R11.reuse, 0x2, PT ;  /* 0x000000020b00780c */ /* 0x040fe20003f25270 */
[----:B------:R-:W-:Y:S01]  /*2750*/  @!PT LDS RZ, [RZ] ;  /* 0x00000000fffff984 */ /* 0x000fe20000000800 */
[----:B------:R-:W-:Y:S01]  /*2760*/  @!PT LDS RZ, [RZ] ;  /* 0x00000000fffff984 */ /* 0x000fe20000000800 */
[----:B------:R-:W-:Y:S01]  /*2770*/  @!PT LDS RZ, [RZ] ;  /* 0x00000000fffff984 */ /* 0x000fe20000000800 */
[----:B------:R-:W-:Y:S01]  /*2780*/  @!PT LDS RZ, [RZ] ;  /* 0x00000000fffff984 */ /* 0x000fe20000000800 */
[----:B------:R2:W-:Y:S06]  /*2790*/  MEMBAR.ALL.CTA ;  /* 0x0000000000007992 */ /* 0x0005ec0000008000 */
[----:B--2---:R-:W2:Y:S01]  /*27a0*/  FENCE.VIEW.ASYNC.S ;  /* 0x00000000000073c6 */ /* 0x004ea20000000000 */
[----:B------:R-:W-:Y:S01]  /*27b0*/  SEL R11, R11, RZ, P1 ;  /* 0x000000ff0b0b7207 */ /* 0x000fe20000800000 */
[----:B--2---:R2:W-:Y:S01]  /*27c0*/  SYNCS.ARRIVE.TRANS64.RED.A1T0 RZ, [R0+URZ], RZ ;  /* 0x000000ff00ff79a7 */ /* 0x0045e200081004ff */
[----:B-1----:R-:W-:-:S02]  /*27d0*/  LOP3.LUT P3, RZ, R6, 0x1, RZ, 0xc0, !PT ;  /* 0x0000000106ff7812 */ /* 0x002fc4000786c0ff */
[----:B------:R-:W-:-:S04]  /*27e0*/  SEL R5, RZ, 0x1, P1 ;  /* 0x00000001ff057807 */ /* 0x000fc80000800000 */
[----:B------:R-:W-:Y:S02]  /*27f0*/  LOP3.LUT R10, R10, R5, RZ, 0x3c, !PT ;  /* 0x000000050a0a7212 */ /* 0x000fe400078e3cff */
[----:B--2---:R-:W-:-:S04]  /*2800*/  SEL R0, RZ, 0x1, P0 ;  /* 0x00000001ff007807 */ /* 0x004fc80000000000 */
[----:B------:R-:W-:Y:S01]  /*2810*/  LOP3.LUT R9, R9, R0, RZ, 0x3c, !PT ;  /* 0x0000000009097212 */ /* 0x000fe200078e3cff */
[----:B------:R-:W-:Y:S06]  /*2820*/  @P3 BRA `(.L_x_43) ;  /* 0xfffffffc002c3947 */ /* 0x000fec000383ffff */
[----:B------:R-:W-:Y:S01]  /*2830*/  ULEA UR5, UR6, UR37, 0x3 ;  /* 0x0000002506057291 */ /* 0x000fe2000f8e18ff */
[----:B------:R-:W-:-:S08]  /*2840*/  SHF.L.U32 R3, R12, 0x1f, RZ ;  /* 0x0000001f0c037819 */ /* 0x000fd000000006ff */
[----:B------:R-:W1:Y:S02]  /*2850*/  SYNCS.PHASECHK.TRANS64 P0, [UR5+0x90], R3 ;  /* 0x00009003ff0075a7 */ /* 0x000e640008001005 */
[----:B-1----:R-:W-:Y:S05]  /*2860*/  @P0 BRA `(.L_x_44) ;  /* 0x0000000000080947 */ /* 0x002fea0003800000 */
[----:B------:R-:W1:Y:S02]  /*2870*/  SYNCS.PHASECHK.TRANS64.TRYWAIT P0, [UR5+0x90], R3 ;  /* 0x00009003ff0075a7 */ /* 0x000e640008001105 */
[----:B-1----:R-:W-:Y:S05]  /*2880*/  @!P0 BRA `(.L_x_45) ;  /* 0x0000008800a48947 */ /* 0x002fea0003800000 */
.L_x_44:
[----:B------:R-:W-:-:S04]  /*2890*/  UIADD3 UR4, UPT, UPT, UR6, 0x1, URZ ;  /* 0x0000000106047890 */ /* 0x000fc8000fffe0ff */
[----:B------:R-:W-:-:S04]  /*28a0*/  UISETP.NE.AND UP0, UPT, UR4, 0x2, UPT ;  /* 0x000000020400788c */ /* 0x000fc8000bf05270 */
[----:B------:R-:W-:Y:S02]  /*28b0*/  USEL UR7, URZ, 0x1, UP0 ;  /* 0x00000001ff077887 */ /* 0x000fe40008000000 */
[----:B------:R-:W-:-:S04]  /*28c0*/  USEL UR4, UR4, URZ, UP0 ;  /* 0x000000ff04047287 */ /* 0x000fc80008000000 */
[----:B------:R-:W-:Y:S01]  /*28d0*/  ULEA UR4, UR4, UR37, 0x3 ;  /* 0x0000002504047291 */ /* 0x000fe2000f8e18ff */
[----:B-1----:R-:W-:-:S04]  /*28e0*/  LOP3.LUT R3, R12, UR7, RZ, 0x3c, !PT ;  /* 0x000000070c037c12 */ /* 0x002fc8000f8e3cff */
[----:B------:R-:W-:-:S04]  /*28f0*/  SHF.L.U32 R0, R3, 0x1f, RZ ;  /* 0x0000001f03007819 */ /* 0x000fc800000006ff */
[----:B------:R-:W1:Y:S02]  /*2900*/  SYNCS.PHASECHK.TRANS64 P0, [UR4+0x90], R0 ;  /* 0x00009000ff0075a7 */ /* 0x000e640008001004 */
[----:B-1----:R-:W-:Y:S05]  /*2910*/  @P0 EXIT ;  /* 0x000000000000094d */ /* 0x002fea0003800000 */
[----:B------:R-:W-:Y:S02]  /*2920*/  SHF.L.U32 R3, R3, 0x1f, RZ ;  /* 0x0000001f03037819 */ /* 0x000fe400000006ff */
[----:B------:R-:W-:-:S07]  /*2930*/  MOV R0, UR4 ;  /* 0x0000000400007c02 */ /* 0x000fce0008000f00 */
.L_x_46:
[----:B-1----:R1:W2:Y:S02]  /*2940*/  SYNCS.PHASECHK.TRANS64.TRYWAIT P0, [R0+URZ+0x90], R3 ;  /* 0x00009003000075a7 */ /* 0x0022a400080011ff */
[----:B--2---:R-:W-:Y:S05]  /*2950*/  @!P0 NANOSLEEP.SYNCS 0x989680 ;  /* 0x009896800000895d */ /* 0x004fea0003900000 */
[----:B------:R-:W2:Y:S02]  /*2960*/  @!P0 SYNCS.PHASECHK.TRANS64 P0, [R0+URZ+0x90], R3 ;  /* 0x00009003000085a7 */ /* 0x000ea400080010ff */
[----:B--2---:R-:W-:Y:S05]  /*2970*/  @P0 EXIT ;  /* 0x000000000000094d */ /* 0x004fea0003800000 */
[----:B------:R-:W-:Y:S05]  /*2980*/  BRA `(.L_x_46) ;  /* 0xfffffffc00ec7947 */ /* 0x000fea000383ffff */
.L_x_39:
[----:B------:R-:W-:-:S09]  /*2990*/  UISETP.NE.AND UP1, UPT, UR8, URZ, UPT ;  /* 0x000000ff0800728c */ /* 0x000fd2000bf25270 */
[----:B------:R-:W-:Y:S05]  /*29a0*/  BRA.U UP1, `(.L_x_47) ;  /* 0x0000000d016c7547 */ /* 0x000fea000b800000 */
[----:B------:R-:W-:Y:S01]  /*29b0*/  UMOV UR4, 0x40 ;  /* 0x0000004000047882 */ /* 0x000fe20000000000 */
[----:B------:R-:W-:Y:S01]  /*29c0*/  NOP ;  /* 0x0000000000007918 */ /* 0x000fe20000000000 */
[----:B------:R-:W-:Y:S01]  /*29d0*/  ULEA UR4, UR37, UR4, 0x18 ;  /* 0x0000000425047291 */ /* 0x000fe2000f8ec0ff */
[----:B------:R-:W-:Y:S02]  /*29e0*/  UMOV UR5, 0x400 ;  /* 0x0000040000057882 */ /* 0x000fe40000000000 */
[----:B------:R-:W-:-:S06]  /*29f0*/  ULEA UR37, UR37, UR5, 0x18 ;  /* 0x0000000525257291 */ /* 0x000fcc000f8ec0ff */
[----:B------:R-:W1:Y:S02]  /*2a00*/  LDS.U8 R0, [UR4+0x1c] ;  /* 0x00001c04ff007984 */ /* 0x000e640008000000 */
[----:B-1----:R-:W-:-:S13]  /*2a10*/  ISETP.NE.AND P0, PT, R0, RZ, PT ;  /* 0x000000ff0000720c */ /* 0x002fda0003f05270 */
[----:B------:R-:W-:Y:S05]  /*2a20*/  @P0 BRA `(.L_x_48) ;  /* 0x0000000000580947 */ /* 0x000fea0003800000 */
[----:B------:R-:W-:-:S13]  /*2a30*/  ELECT P0, URZ, PT ;  /* 0x0000000000ff782f */ /* 0x000fda0003800000 */
[----:B------:R-:W-:Y:S05]  /*2a40*/  @!P0 BRA `(.L_x_49) ;  /* 0x0000000000608947 */ /* 0x000fea0003800000 */
[----:B------:R-:W-:Y:S01]  /*2a50*/  UMOV UR5, 0x10 ;  /* 0x0000001000057882 */ /* 0x000fe20000000000 */
[----:B------:R-:W-:Y:S01]  /*2a60*/  HFMA2 R0, -RZ, RZ, 0, 5.9604644775390625e-08 ;  /* 0x00000001ff007431 */ /* 0x000fe200000001ff */
[----:B------:R-:W-:-:S03]  /*2a70*/  MOV R2, 0xffff ;  /* 0x0000ffff00027802 */ /* 0x000fc60000000f00 */
[----:B------:R-:W-:Y:S04]  /*2a80*/  DEPBAR.LE SB1, 0x36 ;  /* 0x00009d800000791a */ /* 0x000fe80000000000 */
[----:B------:R-:W1:Y:S02]  /*2a90*/  UTCATOMSWS.FIND_AND_SET.ALIGN UP0, UR5, UR5 ;  /* 0x00000005000575e3 */ /* 0x000e640008000800 */
[----:B-1----:R-:W-:Y:S01]  /*2aa0*/  MOV R3, UR5 ;  /* 0x0000000500037c02 */ /* 0x002fe20008000f00 */
[----:B------:R-:W-:Y:S06]  /*2ab0*/  BRA.U UP0, `(.L_x_50) ;  /* 0x0000000100187547 */ /* 0x000fec000b800000 */
.L_x_51:
[----:B------:R-:W-:Y:S05]  /*2ac0*/  NANOSLEEP 0x64 ;  /* 0x000000640000795d */ /* 0x000fea0003800000 */
[----:B------:R-:W-:-:S05]  /*2ad0*/  UMOV UR5, 0x10 ;  /* 0x0000001000057882 */ /* 0x000fca0000000000 */
[----:B------:R-:W-:Y:S04]  /*2ae0*/  DEPBAR.LE SB1, 0x36 ;  /* 0x00009d800000791a */ /* 0x000fe80000000000 */
[----:B------:R-:W1:Y:S02]  /*2af0*/  UTCATOMSWS.FIND_AND_SET.ALIGN UP0, UR5, UR5 ;  /* 0x00000005000575e3 */ /* 0x000e640008000800 */
[----:B-1----:R-:W-:Y:S01]  /*2b00*/  MOV R3, UR5 ;  /* 0x0000000500037c02 */ /* 0x002fe20008000f00 */
[----:B------:R-:W-:Y:S05]  /*2b10*/  BRA.U !UP0, `(.L_x_51) ;  /* 0xfffffffd08e87547 */ /* 0x000fea000b83ffff */
.L_x_50:
[-C--:B------:R-:W-:Y:S02]  /*2b20*/  SHF.L.U32 R2, R2, R3.reuse, RZ ;  /* 0x0000000302027219 */ /* 0x080fe400000006ff */
[----:B------:R-:W-:Y:S01]  /*2b30*/  SHF.L.U32 R0, R0, R3, RZ ;  /* 0x0000000300007219 */ /* 0x000fe200000006ff */
[----:B------:R-:W-:Y:S02]  /*2b40*/  IMAD.SHL.U32 R3, R3, 0x20, RZ ;  /* 0x0000002003037824 */ /* 0x000fe400078e00ff */
[----:B------:R1:W-:Y:S04]  /*2b50*/  ATOMS.OR RZ, [UR4+0x14], R2 ;  /* 0x00001402ffff798c */ /* 0x0003e8000b000004 */
[----:B------:R1:W-:Y:S04]  /*2b60*/  ATOMS.OR RZ, [UR4+0x18], R0 ;  /* 0x00001800ffff798c */ /* 0x0003e8000b000004 */
[----:B------:R1:W-:Y:S01]  /*2b70*/  STS [UR37+0x110], R3 ;  /* 0x00011003ff007988 */ /* 0x0003e20008000825 */
[----:B------:R-:W-:Y:S05]  /*2b80*/  BRA `(.L_x_49) ;  /* 0x0000000000107947 */ /* 0x000fea0003800000 */
.L_x_48:
[----:B------:R-:W-:Y:S02]  /*2b90*/  MOV R0, 0xffffffff ;  /* 0xffffffff00007802 */ /* 0x000fe40000000f00 */
[----:B------:R-:W-:-:S03]  /*2ba0*/  MOV R2, 0x2bd0 ;  /* 0x00002bd000027802 */ /* 0x000fc60000000f00 */
[----:B------:R1:W-:Y:S04]  /*2bb0*/  STS [UR37+0x110], R0 ;  /* 0x00011000ff007988 */ /* 0x0003e80008000825 */
[----:B-1-3-5:R-:W-:Y:S05]  /*2bc0*/  CALL.REL.NOINC `($__internal_1_$__cuda_sm10x_tcgen05_guardrail_trap_phase_invalid_during_alloc) ;  /* 0x0000008c00b87944 */ /* 0x02afea0003c00000 */
.L_x_49:
[----:B------:R-:W-:Y:S05]  /*2bd0*/  WARPSYNC.ALL ;  /* 0x0000000000007948 */ /* 0x000fea0003800000 */
[----:B------:R-:W2:Y:S01]  /*2be0*/  S2UR UR5, SR_CgaCtaId ;  /* 0x00000000000579c3 */ /* 0x000ea20000008800 */
[----:B------:R-:W-:Y:S01]  /*2bf0*/  UMOV UR4, 0x400 ;  /* 0x0000040000047882 */ /* 0x000fe20000000000 */
[----:B------:R-:W-:-:S06]  /*2c00*/  NOP ;  /* 0x0000000000007918 */ /* 0x000fcc0000000000 */
[----:B------:R-:W-:Y:S06]  /*2c10*/  BAR.ARV 0x6, 0xa0 ;  /* 0x0182800000007b1d */ /* 0x000fec0000002000 */
[----:B------:R-:W4:Y:S01]  /*2c20*/  LDCU UR7, c[0x0][0x38c] ;  /* 0x00007180ff0777ac */ /* 0x000f220008000800 */
[----:B------:R-:W-:Y:S01]  /*2c30*/  IMAD.MOV.U32 R11, RZ, RZ, 0x1 ;  /* 0x00000001ff0b7424 */ /* 0x000fe200078e00ff */
[----:B------:R-:W-:Y:S01]  /*2c40*/  CS2R R8, SRZ ;  /* 0x0000000000087805 */ /* 0x000fe2000001ff00 */
[----:B------:R-:W-:Y:S01]  /*2c50*/  IMAD.MOV.U32 R10, RZ, RZ, RZ ;  /* 0x000000ffff0a7224 */ /* 0x000fe200078e00ff */
[----:B------:R-:W3:Y:S01]  /*2c60*/  LDCU UR6, c[0x0][0x38c] ;  /* 0x00007180ff0677ac */ /* 0x000ee20008000800 */
[----:B------:R-:W-:Y:S01]  /*2c70*/  UMOV UR15, URZ ;  /* 0x000000ff000f7c82 */ /* 0x000fe20008000000 */
[----:B------:R-:W-:Y:S01]  /*2c80*/  UMOV UR14, URZ ;  /* 0x000000ff000e7c82 */ /* 0x000fe20008000000 */
[----:B--2---:R-:W-:Y:S01]  /*2c90*/  ULEA UR5, UR5, UR4, 0x18 ;  /* 0x0000000405057291 */ /* 0x004fe2000f8ec0ff */
[----:B------:R-:W-:Y:S01]  /*2ca0*/  UMOV UR24, 0x0 ;  /* 0x0000000000187882 */ /* 0x000fe20000000000 */
[----:B------:R-:W-:-:S02]  /*2cb0*/  UMOV UR25, 0x84004a0 ;  /* 0x084004a000197882 */ /* 0x000fc40000000000 */
[----:B------:R-:W-:Y:S02]  /*2cc0*/  UIADD3 UR10, UPT, UPT, UR5, 0xc400, URZ ;  /* 0x0000c400050a7890 */ /* 0x000fe4000fffe0ff */
[----:B------:R-:W-:Y:S02]  /*2cd0*/  UIADD3 UR11, UPT, UPT, UR5, 0x18400, URZ ;  /* 0x00018400050b7890 */ /* 0x000fe4000fffe0ff */
[----:B----4-:R-:W-:Y:S01]  /*2ce0*/  UIADD3 UR7, UPT, UPT, UR7, 0x7f, URZ ;  /* 0x0000007f07077890 */ /* 0x010fe2000fffe0ff */
[----:B-1----:R-:W1:Y:S01]  /*2cf0*/  LDS R0, [UR5+0x110] ;  /* 0x00011005ff007984 */ /* 0x002e620008000800 */
[----:B------:R-:W-:Y:S02]  /*2d00*/  USHF.R.U32.HI UR10, URZ, 0x4, UR10 ;  /* 0x00000004ff0a7899 */ /* 0x000fe4000801160a */
[----:B------:R-:W-:Y:S02]  /*2d10*/  USHF.R.S32.HI UR4, URZ, 0x1f, UR7 ;  /* 0x0000001fff047899 */ /* 0x000fe40008011407 */
[----:B------:R-:W-:-:S02]  /*2d20*/  USHF.R.U32.HI UR11, URZ, 0x4, UR11 ;  /* 0x00000004ff0b7899 */ /* 0x000fc4000801160b */
[----:B------:R-:W-:Y:S02]  /*2d30*/  ULEA.HI UR4, UR4, UR7, URZ, 0x7 ;  /* 0x0000000704047291 */ /* 0x000fe4000f8f38ff */
[----:B------:R-:W-:Y:S02]  /*2d40*/  ULOP3.LUT UR10, UR10, 0x3fff, URZ, 0xc0, !UPT ;  /* 0x00003fff0a0a7892 */ /* 0x000fe4000f8ec0ff */
[----:B------:R-:W-:Y:S02]  /*2d50*/  USHF.R.S32.HI UR4, URZ, 0x7, UR4 ;  /* 0x00000007ff047899 */ /* 0x000fe40008011404 */
[----:B------:R-:W-:Y:S02]  /*2d60*/  ULOP3.LUT UR11, UR11, 0x3fff, URZ, 0xc0, !UPT ;  /* 0x00003fff0b0b7892 */ /* 0x000fe4000f8ec0ff */
[----:B------:R-:W-:Y:S01]  /*2d70*/  UISETP.LT.AND UP0, UPT, UR4, 0x1, UPT ;  /* 0x000000010400788c */ /* 0x000fe2000bf01270 */
[----:B------:R-:W-:Y:S01]  /*2d80*/  UMOV UR22, 0x0 ;  /* 0x0000000000167882 */ /* 0x000fe20000000000 */
[----:B------:R-:W-:-:S02]  /*2d90*/  UMOV UR23, 0x84004a0 ;  /* 0x084004a000177882 */ /* 0x000fc40000000000 */
[----:B------:R-:W-:Y:S02]  /*2da0*/  USEL UR9, UR4, 0x1, !UP0 ;  /* 0x0000000104097887 */ /* 0x000fe4000c000000 */
[----:B------:R-:W-:Y:S02]  /*2db0*/  ULOP3.LUT UR10, UR10, 0x10000, URZ, 0xfc, !UPT ;  /* 0x000100000a0a7892 */ /* 0x000fe4000f8efcff */
[----:B------:R-:W-:Y:S02]  /*2dc0*/  ULOP3.LUT UR11, UR11, 0x10000, URZ, 0xfc, !UPT ;  /* 0x000100000b0b7892 */ /* 0x000fe4000f8efcff */
[----:B------:R-:W-:Y:S02]  /*2dd0*/  UIADD3 UR9, UPT, UPT, -UR9, URZ, URZ ;  /* 0x000000ff09097290 */ /* 0x000fe4000fffe1ff */
[----:B---3--:R-:W-:Y:S01]  /*2de0*/  UISETP.GE.AND UP3, UPT, UR6, 0x1, UPT ;  /* 0x000000010600788c */ /* 0x008fe2000bf66270 */
[----:B------:R-:W-:Y:S01]  /*2df0*/  UMOV UR20, 0x0 ;  /* 0x0000000000147882 */ /* 0x000fe20000000000 */
[----:B------:R-:W-:Y:S01]  /*2e00*/  UMOV UR21, 0x84004a0 ;  /* 0x084004a000157882 */ /* 0x000fe20000000000 */
[----:B------:R-:W-:Y:S01]  /*2e10*/  UMOV UR18, 0x0 ;  /* 0x0000000000127882 */ /* 0x000fe20000000000 */
[----:B------:R-:W-:Y:S01]  /*2e20*/  UMOV UR19, 0x84004a0 ;  /* 0x084004a000137882 */ /* 0x000fe20000000000 */
[----:B-1----:R-:W-:-:S15]  /*2e30*/  R2UR UR16, R0 ;  /* 0x00000000001072ca */ /* 0x002fde00000e0000 */
.L_x_58:
[----:B------:R-:W-:Y:S02]  /*2e40*/  LEA R0, R10, UR5, 0x3 ;  /* 0x000000050a007c11 */ /* 0x000fe4000f8e18ff */
[----:B------:R-:W-:Y:S02]  /*2e50*/  SHF.L.U32 R5, R9, 0x1f, RZ ;  /* 0x0000001f09057819 */ /* 0x000fe400000006ff */
[----:B------:R-:W-:Y:S01]  /*2e60*/  PLOP3.LUT P0, PT, PT, PT, UP3, 0x80, 0x8 ;  /* 0x000000000008781c */ /* 0x000fe20003f0f038 */
[----:B------:R-:W-:Y:S01]  /*2e70*/  VIADD R3, R0, 0x90 ;  /* 0x0000009000037836 */ /* 0x000fe20000000000 */
[----:B-1----:R-:W1:Y:S02]  /*2e80*/  SYNCS.PHASECHK.TRANS64.TRYWAIT P1, [R0+URZ+0x80], R5 ;  /* 0x00008005000075a7 */ /* 0x002e6400080211ff */
[----:B-1-3--:R-:W-:Y:S09]  /*2e90*/  @!P1 BRA `(.L_x_52) ;  /* 0x0000008400389947 */ /* 0x00aff20003800000 */
.L_x_135:
[----:B------:R-:W-:Y:S01]  /*2ea0*/  LEA R4, R10, UR5, 0x4 ;  /* 0x000000050a047c11 */ /* 0x000fe2000f8e20ff */
[----:B------:R-:W-:Y:S01]  /*2eb0*/  @UP3 ULEA UR6, UR14, UR5, 0x3 ;  /* 0x000000050e063291 */ /* 0x000fe2000f8e18ff */
[----:B------:R-:W-:Y:S01]  /*2ec0*/  PLOP3.LUT P2, PT, PT, PT, PT, 0x80, 0x8 ;  /* 0x000000000008781c */ /* 0x000fe20003f4f070 */
[----:B------:R-:W-:Y:S01]  /*2ed0*/  ULEA UR7, UR15, UR5, 0x3 ;  /* 0x000000050f077291 */ /* 0x000fe2000f8e18ff */
[----:B------:R-:W-:Y:S01]  /*2ee0*/  PRMT R3, RZ, 0x654, R3 ;  /* 0x00000654ff037816 */ /* 0x000fe20000000003 */
[----:B------:R-:W-:Y:S01]  /*2ef0*/  ULEA UR8, UR15, UR16, 0x8 ;  /* 0x000000100f087291 */ /* 0x000fe2000f8e40ff */
[----:B-1----:R-:W1:Y:S01]  /*2f00*/  LDS.128 R4, [R4+0xf0] ;  /* 0x0000f00004047984 */ /* 0x002e620000000c00 */
[----:B------:R-:W-:Y:S02]  /*2f10*/  @P0 SHF.L.U32 R2, R8, 0x1f, RZ ;  /* 0x0000001f08020819 */ /* 0x000fe400000006ff */
[----:B------:R-:W-:Y:S01]  /*2f20*/  SHF.L.U32 R0, R11, 0x1f, RZ ;  /* 0x0000001f0b007819 */ /* 0x000fe200000006ff */
[----:B------:R-:W-:Y:S01]  /*2f30*/  @!PT LDS RZ, [RZ] ;  /* 0x00000000fffff984 */ /* 0x000fe20000000800 */
[----:B------:R-:W-:Y:S01]  /*2f40*/  @!PT LDS RZ, [RZ] ;  /* 0x00000000fffff984 */ /* 0x000fe20000000800 */
[----:B------:R-:W-:Y:S01]  /*2f50*/  @!PT LDS RZ, [RZ] ;  /* 0x00000000fffff984 */ /* 0x000fe20000000800 */
[----:B------:R-:W-:Y:S01]  /*2f60*/  @!PT LDS RZ, [RZ] ;  /* 0x00000000fffff984 */ /* 0x000fe20000000800 */
[----:B------:R2:W-:Y:S06]  /*2f70*/  MEMBAR.ALL.CTA ;  /* 0x0000000000007992 */ /* 0x0005ec0000008000 */
[----:B--2---:R-:W2:Y:S02]  /*2f80*/  FENCE.VIEW.ASYNC.S ;  /* 0x00000000000073c6 */ /* 0x004ea40000000000 */
[----:B--2---:R2:W-:Y:S01]  /*2f90*/  SYNCS.ARRIVE.TRANS64.RED.A1T0 RZ, [R3+URZ], RZ ;  /* 0x000000ff03ff79a7 */ /* 0x0045e200081004ff */
[----:B------:R2:W3:Y:S01]  /*2fa0*/  @P0 SYNCS.PHASECHK.TRANS64.TRYWAIT P2, [UR6], R2 ;  /* 0x00000002ff0005a7 */ /* 0x0004e20008041106 */
[----:B-1----:R-:W-:Y:S01]  /*2fb0*/  LOP3.LUT P1, RZ, R6, 0x1, RZ, 0xc0, !PT ;  /* 0x0000000106ff7812 */ /* 0x002fe2000782c0ff */
[----:B------:R-:W1:Y:S02]  /*2fc0*/  SYNCS.PHASECHK.TRANS64.TRYWAIT P0, [UR7+0xb0], R0 ;  /* 0x0000b000ff0075a7 */ /* 0x000e640008001107 */
[----:B-123--:R-:W-:Y:S10]  /*2fd0*/  @!P0 BRA `(.L_x_53) ;  /* 0x0000008000fc8947 */ /* 0x00eff40003800000 */
.L_x_137:
[----:B------:R-:W-:Y:S01]  /*2fe0*/  IADD3 R10, PT, PT, R10, 0x1, RZ ;  /* 0x000000010a0a7810 */ /* 0x000fe20007ffe0ff */
[----:B------:R-:W-:Y:S06]  /*2ff0*/  BRA.U !UP3, `(.L_x_54) ;  /* 0x000000010bc07547 */ /* 0x000fec000b800000 */
[----:B------:R-:W-:Y:S01]  /*3000*/  UPLOP3.LUT UP4, UPT, UPT, UPT, UPT, 0x40, 0x4 ;  /* 0x000000000004789c */ /* 0x000fe20003f8e870 */
[----:B------:R-:W-:Y:S01]  /*3010*/  UMOV UR13, UR9 ;  /* 0x00000009000d7c82 */ /* 0x000fe20008000000 */
[----:B------:R-:W-:Y:S01]  /*3020*/  UMOV UR12, UR4 ;  /* 0x00000004000c7c82 */ /* 0x000fe20008000000 */
[----:B------:R-:W-:-:S08]  /*3030*/  UMOV UR17, UR14 ;  /* 0x0000000e00117c82 */ /* 0x000fd00008000000 */
.L_x_57:
[----:B------:R-:W-:Y:S02]  /*3040*/  UIADD3 UR13, UPT, UPT, UR13, 0x1, URZ ;  /* 0x000000010d0d7890 */ /* 0x000fe4000fffe0ff */
[----:B--2---:R-:W-:Y:S02]  /*3050*/  ULEA UR6, UR17, UR5, 0x3 ;  /* 0x0000000511067291 */ /* 0x004fe4000f8e18ff */
[----:B------:R-:W-:Y:S01]  /*3060*/  UISETP.NE.AND UP0, UPT, UR13, URZ, UPT ;  /* 0x000000ff0d00728c */ /* 0x000fe2000bf05270 */
[----:B---3--:R-:W-:Y:S10]  /*3070*/  @P2 BRA `(.L_x_55) ;  /* 0x00000000000c2947 */ /* 0x008ff40003800000 */
[----:B-1----:R-:W-:Y:S04]  /*3080*/  SHF.L.U32 R3, R8, 0x1f, RZ ;  /* 0x0000001f08037819 */ /* 0x002fe800000006ff */
[----:B------:R-:W1:Y:S02]  /*3090*/  SYNCS.PHASECHK.TRANS64.TRYWAIT P0, [UR6], R3 ;  /* 0x00000003ff0075a7 */ /* 0x000e640008001106 */
[----:B-1----:R-:W-:Y:S05]  /*30a0*/  @!P0 BRA `(.L_x_56) ;  /* 0x0000008000e08947 */ /* 0x002fea0003800000 */
.L_x_55:
[----:B------:R-:W-:Y:S01]  /*30b0*/  UISETP.NE.AND UP1, UPT, UR12, 0x1, UPT ;  /* 0x000000010c00788c */ /* 0x000fe2000bf25270 */
[----:B------:R-:W-:Y:S01]  /*30c0*/  PLOP3.LUT P2, PT, PT, PT, PT, 0x80, 0x8 ;  /* 0x000000000008781c */ /* 0x000fe20003f4f070 */
[----:B------:R-:W-:Y:S02]  /*30d0*/  UIADD3 UR14, UPT, UPT, UR17, 0x1, URZ ;  /* 0x00000001110e7890 */ /* 0x000fe4000fffe0ff */
[----:B------:R-:W-:Y:S02]  /*30e0*/  ULEA UR28, UR17, UR11, 0xb ;  /* 0x0000000b111c7291 */ /* 0x000fe4000f8e58ff */
[----:B------:R-:W-:Y:S01]  /*30f0*/  UISETP.NE.AND UP2, UPT, UR14, 0x3, UPT ;  /* 0x000000030e00788c */ /* 0x000fe2000bf45270 */
[----:B------:R-:W-:Y:S01]  /*3100*/  PLOP3.LUT P0, PT, PT, PT, UP1, 0x80, 0x8 ;  /* 0x000000000008781c */ /* 0x000fe20003f0f018 */
[----:B------:R-:W-:Y:S02]  /*3110*/  UIADD3 UR40, UPT, UPT, UR28, 0x2, URZ ;  /* 0x000000021c287890 */ /* 0x000fe4000fffe0ff */
[----:B------:R-:W-:Y:S02]  /*3120*/  USEL UR27, URZ, 0x1, UP2 ;  /* 0x00000001ff1b7887 */ /* 0x000fe40009000000 */
[----:B------:R-:W-:Y:S02]  /*3130*/  USEL UR14, UR14, URZ, UP2 ;  /* 0x000000ff0e0e7287 */ /* 0x000fe40009000000 */
[----:B------:R-:W-:Y:S02]  /*3140*/  UIADD3 UR36, UPT, UPT, UR28, 0x4, URZ ;  /* 0x000000041c247890 */ /* 0x000fe4000fffe0ff */
[----:B------:R-:W-:Y:S01]  /*3150*/  @UP1 ULEA UR26, UR14, UR5, 0x3 ;  /* 0x000000050e1a1291 */ /* 0x000fe2000f8e18ff */
[----:B------:R-:W-:Y:S01]  /*3160*/  LOP3.LUT R8, R8, UR27, RZ, 0x3c, !PT ;  /* 0x0000001b08087c12 */ /* 0x000fe2000f8e3cff */
[----:B------:R-:W-:Y:S02]  /*3170*/  UIADD3 UR32, UPT, UPT, UR28, 0x6, URZ ;  /* 0x000000061c207890 */ /* 0x000fe4000fffe0ff */
[----:B------:R-:W-:Y:S01]  /*3180*/  UIADD3 UR6, UPT, UPT, UR6, 0x18, URZ ;  /* 0x0000001806067890 */ /* 0x000fe2000fffe0ff */
[----:B-1----:R-:W-:Y:S01]  /*3190*/  @P0 SHF.L.U32 R0, R8, 0x1f, RZ ;  /* 0x0000001f08000819 */ /* 0x002fe200000006ff */
[----:B------:R-:W-:Y:S01]  /*31a0*/  UIADD3 UR12, UPT, UPT, UR12, -0x1, URZ ;  /* 0xffffffff0c0c7890 */ /* 0x000fe2000fffe0ff */
[----:B------:R-:W-:Y:S02]  /*31b0*/  UMOV UR29, 0x40004040 ;  /* 0x40004040001d7882 */ /* 0x000fe40000000000 */
[----:B------:R2:W3:Y:S01]  /*31c0*/  @P0 SYNCS.PHASECHK.TRANS64.TRYWAIT P2, [UR26], R0 ;  /* 0x00000000ff0005a7 */ /* 0x0004e2000804111a */
[----:B------:R-:W-:Y:S01]  /*31d0*/  ULEA UR26, UR17, UR10, 0xa ;  /* 0x0000000a111a7291 */ /* 0x000fe2000f8e50ff */
[----:B------:R-:W-:Y:S01]  /*31e0*/  UMOV UR27, 0x40004040 ;  /* 0x40004040001b7882 */ /* 0x000fe20000000000 */
[----:B------:R-:W-:Y:S02]  /*31f0*/  UMOV UR41, 0x40004040 ;  /* 0x4000404000297882 */ /* 0x000fe40000000000 */
[----:B------:R-:W-:Y:S02]  /*3200*/  UIADD3 UR38, UPT, UPT, UR26, 0x2, URZ ;  /* 0x000000021a267890 */ /* 0x000fe4000fffe0ff */
[----:B------:R-:W-:Y:S02]  /*3210*/  UIADD3 UR34, UPT, UPT, UR26, 0x4, URZ ;  /* 0x000000041a227890 */ /* 0x000fe4000fffe0ff */
[----:B------:R-:W-:Y:S01]  /*3220*/  UIADD3 UR30, UPT, UPT, UR26, 0x6, URZ ;  /* 0x000000061a1e7890 */ /* 0x000fe2000fffe0ff */
[----:B------:R2:W-:Y:S01]  /*3230*/  UTCIMMA gdesc[UR26], gdesc[UR28], tmem[UR8], tmem[UR24], idesc[UR25], UP4 ;  /* 0x00ff181c1a0075ea */ /* 0x0005e2000a000108 */
[----:B------:R-:W-:Y:S01]  /*3240*/  UPLOP3.LUT UP4, UPT, UPT, UPT, UPT, 0x80, 0x8 ;  /* 0x000000000008789c */ /* 0x000fe20003f8f070 */
[----:B------:R-:W-:Y:S01]  /*3250*/  UMOV UR39, 0x40004040 ;  /* 0x4000404000277882 */ /* 0x000fe20000000000 */
[----:B------:R-:W-:Y:S01]  /*3260*/  UMOV UR37, 0x40004040 ;  /* 0x4000404000257882 */ /* 0x000fe20000000000 */
[----:B------:R2:W-:Y:S01]  /*3270*/  UTCIMMA gdesc[UR38], gdesc[UR40], tmem[UR8], tmem[UR22], idesc[UR23], UPT ;  /* 0x00ff1628260075ea */ /* 0x0005e2000b800108 */
[----:B------:R-:W-:Y:S01]  /*3280*/  UMOV UR35, 0x40004040 ;  /* 0x4000404000237882 */ /* 0x000fe20000000000 */
[----:B------:R-:W-:Y:S01]  /*3290*/  UMOV UR33, 0x40004040 ;  /* 0x4000404000217882 */ /* 0x000fe20000000000 */
[----:B------:R-:W-:Y:S01]  /*32a0*/  UMOV UR31, 0x40004040 ;  /* 0x40004040001f7882 */ /* 0x000fe20000000000 */
[----:B------:R2:W-:Y:S01]  /*32b0*/  UTCIMMA gdesc[UR34], gdesc[UR36], tmem[UR8], tmem[UR20], idesc[UR21], UPT ;  /* 0x00ff1424220075ea */ /* 0x0005e2000b800108 */
[----:B------:R2:W-:Y:S01]  /*32c0*/  UTCIMMA gdesc[UR30], gdesc[UR32], tmem[UR8], tmem[UR18], idesc[UR19], UPT ;  /* 0x00ff12201e0075ea */ /* 0x0005e2000b800108 */
[----:B------:R2:W-:Y:S01]  /*32d0*/  UTCBAR [UR6], URZ ;  /* 0x000000ff060073e9 */ /* 0x0005e200080000ff */
[----:B------:R-:W-:Y:S01]  /*32e0*/  UMOV UR17, UR14 ;  /* 0x0000000e00117c82 */ /* 0x000fe20008000000 */
[----:B------:R-:W-:Y:S05]  /*32f0*/  BRA.U UP0, `(.L_x_57) ;  /* 0xfffffffd00507547 */ /* 0x000fea000b83ffff */
.L_x_54:
[----:B------:R-:W-:Y:S01]  /*3300*/  UIADD3 UR15, UPT, UPT, UR15, 0x1, URZ ;  /* 0x000000010f0f7890 */ /* 0x000fe2000fffe0ff */
[C---:B------:R-:W-:Y:S01]  /*3310*/  ISETP.NE.AND P0, PT, R10.reuse, 0x2, PT ;  /* 0x000000020a00780c */ /* 0x040fe20003f05270 */
[----:B------:R-:W-:Y:S02]  /*3320*/  UIADD3 UR7, UPT, UPT, UR7, 0xa0, URZ ;  /* 0x000000a007077890 */ /* 0x000fe4000fffe0ff */
[----:B------:R-:W-:Y:S01]  /*3330*/  UISETP.NE.AND UP0, UPT, UR15, 0x2, UPT ;  /* 0x000000020f00788c */ /* 0x000fe2000bf05270 */
[----:B-12---:R-:W-:Y:S02]  /*3340*/  SEL R0, RZ, 0x1, P0 ;  /* 0x00000001ff007807 */ /* 0x006fe40000000000 */
[----:B------:R-:W-:Y:S01]  /*3350*/  SEL R10, R10, RZ, P0 ;  /* 0x000000ff0a0a7207 */ /* 0x000fe20000000000 */
[----:B------:R-:W-:Y:S01]  /*3360*/  USEL UR6, URZ, 0x1, UP0 ;  /* 0x00000001ff067887 */ /* 0x000fe20008000000 */
[----:B------:R-:W-:Y:S01]  /*3370*/  LOP3.LUT R9, R9, R0, RZ, 0x3c, !PT ;  /* 0x0000000009097212 */ /* 0x000fe200078e3cff */
[----:B------:R-:W-:Y:S01]  /*3380*/  USEL UR15, UR15, URZ, UP0 ;  /* 0x000000ff0f0f7287 */ /* 0x000fe20008000000 */
[----:B------:R1:W-:Y:S03]  /*3390*/  UTCBAR [UR7], URZ ;  /* 0x000000ff070073e9 */ /* 0x0003e600080000ff */
[----:B------:R-:W-:Y:S01]  /*33a0*/  LOP3.LUT R11, R11, UR6, RZ, 0x3c, !PT ;  /* 0x000000060b0b7c12 */ /* 0x000fe2000f8e3cff */
[----:B------:R-:W-:Y:S07]  /*33b0*/  @P1 BRA `(.L_x_58) ;  /* 0xfffffff800a01947 */ /* 0x000fee000383ffff */
[----:B------:R-:W2:Y:S01]  /*33c0*/  S2UR UR4, SR_CgaCtaId ;  /* 0x00000000000479c3 */ /* 0x000ea20000008800 */
[----:B------:R-:W-:Y:S01]  /*33d0*/  ELECT P0, URZ, PT ;  /* 0x0000000000ff782f */ /* 0x000fe20003800000 */
[----:B------:R-:W-:Y:S01]  /*33e0*/  IMAD.MOV.U32 R0, RZ, RZ, 0x1 ;  /* 0x00000001ff007424 */ /* 0x000fe200078e00ff */
[----:B------:R-:W-:Y:S01]  /*33f0*/  UIADD3 UR5, UPT, UPT, UR5, 0xb0, URZ ;  /* 0x000000b005057890 */ /* 0x000fe2000fffe0ff */
[----:B------:R-:W-:Y:S01]  /*3400*/  SHF.L.U32 R3, R11, 0x1f, RZ ;  /* 0x0000001f0b037819 */ /* 0x000fe200000006ff */
[----:B------:R-:W-:-:S03]  /*3410*/  UMOV UR6, 0x40 ;  /* 0x0000004000067882 */ /* 0x000fc60000000000 */
[----:B------:R-:W-:Y:S01]  /*3420*/  UVIRTCOUNT.DEALLOC.SMPOOL 0x80 ;  /* 0x000000800000784c */ /* 0x000fe20000000000 */
[----:B--2---:R-:W-:Y:S02]  /*3430*/  ULEA UR4, UR4, UR6, 0x18 ;  /* 0x0000000604047291 */ /* 0x004fe4000f8ec0ff */
[----:B------:R-:W-:-:S07]  /*3440*/  ULEA UR6, UR15, UR5, 0x3 ;  /* 0x000000050f067291 */ /* 0x000fce000f8e18ff */
[----:B------:R2:W-:Y:S02]  /*3450*/  @P0 STS.U8 [UR4+0x1c], R0 ;  /* 0x00001c00ff000988 */ /* 0x0005e40008000004 */
[----:B------:R-:W4:Y:S02]  /*3460*/  SYNCS.PHASECHK.TRANS64.TRYWAIT P0, [UR6], R3 ;  /* 0x00000003ff0075a7 */ /* 0x000f240008001106 */
[----:B--2-4-:R-:W-:Y:S05]  /*3470*/  @!P0 BRA `(.L_x_59) ;  /* 0x0000008000048947 */ /* 0x014fea0003800000 */
.L_x_140:
[----:B-1----:R-:W-:-:S04]  /*3480*/  UIADD3 UR7, UPT, UPT, UR15, 0x1, URZ ;  /* 0x000000010f077890 */ /* 0x002fc8000fffe0ff */
[----:B------:R-:W-:-:S04]  /*3490*/  UISETP.NE.AND UP0, UPT, UR7, 0x2, UPT ;  /* 0x000000020700788c */ /* 0x000fc8000bf05270 */
[----:B------:R-:W-:Y:S02]  /*34a0*/  USEL UR6, URZ, 0x1, UP0 ;  /* 0x00000001ff067887 */ /* 0x000fe40008000000 */
[----:B------:R-:W-:-:S04]  /*34b0*/  USEL UR7, UR7, URZ, UP0 ;  /* 0x000000ff07077287 */ /* 0x000fc80008000000 */
[----:B------:R-:W-:Y:S01]  /*34c0*/  ULEA UR7, UR7, UR5, 0x3 ;  /* 0x0000000507077291 */ /* 0x000fe2000f8e18ff */
[----:B--2---:R-:W-:-:S04]  /*34d0*/  LOP3.LUT R3, R11, UR6, RZ, 0x3c, !PT ;  /* 0x000000060b037c12 */ /* 0x004fc8000f8e3cff */
[----:B------:R-:W-:-:S04]  /*34e0*/  SHF.L.U32 R3, R3, 0x1f, RZ ;  /* 0x0000001f03037819 */ /* 0x000fc800000006ff */
[----:B------:R-:W1:Y:S02]  /*34f0*/  SYNCS.PHASECHK.TRANS64.TRYWAIT P0, [UR7], R3 ;  /* 0x00000003ff0075a7 */ /* 0x000e640008001107 */
[----:B-1----:R-:W-:Y:S05]  /*3500*/  @!P0 BRA `(.L_x_60) ;  /* 0x0000007c00f88947 */ /* 0x002fea0003800000 */
.L_x_142:
[----:B------:R-:W-:Y:S01]  /*3510*/  NOP ;  /* 0x0000000000007918 */ /* 0x000fe20000000000 */
[----:B-1----:R-:W1:Y:S01]  /*3520*/  LDS R0, [UR4+0x14] ;  /* 0x00001404ff007984 */ /* 0x002e620008000800 */
[----:B------:R-:W-:Y:S01]  /*3530*/  ULOP3.LUT UR6, UR16, 0xffff, URZ, 0xc0, !UPT ;  /* 0x0000ffff10067892 */ /* 0x000fe2000f8ec0ff */
[----:B------:R-:W-:Y:S01]  /*3540*/  UMOV UR8, 0xffff ;  /* 0x0000ffff00087882 */ /* 0x000fe20000000000 */
[----:B------:R-:W-:Y:S02]  /*3550*/  UMOV UR5, 0x1 ;  /* 0x0000000100057882 */ /* 0x000fe40000000000 */
[----:B------:R-:W-:-:S04]  /*3560*/  USHF.R.U32.HI UR6, URZ, 0x5, UR6 ;  /* 0x00000005ff067899 */ /* 0x000fc80008011606 */
[----:B------:R-:W-:Y:S02]  /*3570*/  USHF.L.U32 UR8, UR8, UR6, URZ ;  /* 0x0000000608087299 */ /* 0x000fe400080006ff */
[----:B------:R-:W-:-:S04]  /*3580*/  USHF.L.U32 UR5, UR5, UR6, URZ ;  /* 0x0000000605057299 */ /* 0x000fc800080006ff */
[----:B-1----:R-:W-:-:S04]  /*3590*/  LOP3.LUT R0, R0, UR8, RZ, 0xc0, !PT ;  /* 0x0000000800007c12 */ /* 0x002fc8000f8ec0ff */
[----:B------:R-:W-:-:S13]  /*35a0*/  ISETP.NE.AND P0, PT, R0, UR8, PT ;  /* 0x0000000800007c0c */ /* 0x000fda000bf05270 */
[----:B------:R-:W-:Y:S05]  /*35b0*/  @P0 BRA `(.L_x_61) ;  /* 0x0000000000580947 */ /* 0x000fea0003800000 */
[----:B------:R-:W1:Y:S02]  /*35c0*/  LDS R0, [UR4+0x18] ;  /* 0x00001804ff007984 */ /* 0x000e640008000800 */
[----:B-1----:R-:W-:-:S04]  /*35d0*/  LOP3.LUT R0, R0, UR5, RZ, 0xc0, !PT ;  /* 0x0000000500007c12 */ /* 0x002fc8000f8ec0ff */
[----:B------:R-:W-:-:S13]  /*35e0*/  ISETP.NE.AND P0, PT, R0, UR5, PT ;  /* 0x0000000500007c0c */ /* 0x000fda000bf05270 */
[----:B------:R-:W-:Y:S05]  /*35f0*/  @P0 BRA `(.L_x_62) ;  /* 0x00000000003c0947 */ /* 0x000fea0003800000 */
[----:B------:R-:W1:Y:S01]  /*3600*/  S2R R2, SR_LANEID ;  /* 0x0000000000027919 */ /* 0x000e620000000000 */
[----:B------:R-:W-:Y:S01]  /*3610*/  ULOP3.LUT UR8, URZ, UR8, URZ, 0x33, !UPT ;  /* 0x00000008ff087292 */ /* 0x000fe2000f8e33ff */
[----:B------:R-:W-:Y:S01]  /*3620*/  LOP3.LUT R4, RZ, UR5, RZ, 0x33, !PT ;  /* 0x00000005ff047c12 */ /* 0x000fe2000f8e33ff */
[----:B------:R-:W-:Y:S02]  /*3630*/  VOTEU.ANY UR7, UPT, PT ;  /* 0x0000000000077886 */ /* 0x000fe400038e0100 */
[----:B------:R-:W-:Y:S01]  /*3640*/  UFLO.U32 UR7, UR7 ;  /* 0x00000007000772bd */ /* 0x000fe200080e0000 */
[----:B------:R-:W2:Y:S01]  /*3650*/  REDUX UR5, R4 ;  /* 0x00000000040573c4 */ /* 0x000ea20000000000 */
[----:B------:R-:W-:-:S06]  /*3660*/  IMAD.U32 R0, RZ, RZ, UR8 ;  /* 0x00000008ff007e24 */ /* 0x000fcc000f8e00ff */
[----:B------:R4:W-:Y:S01]  /*3670*/  UTCATOMSWS.AND URZ, UR8 ;  /* 0x0000000800ff79e3 */ /* 0x0009e20008000000 */
[----:B------:R-:W3:Y:S01]  /*3680*/  REDUX UR6, R0 ;  /* 0x00000000000673c4 */ /* 0x000ee20000000000 */
[----:B-1----:R-:W-:Y:S01]  /*3690*/  ISETP.EQ.U32.AND P0, PT, R2, UR7, PT ;  /* 0x0000000702007c0c */ /* 0x002fe2000bf02070 */
[----:B--2---:R-:W-:Y:S01]  /*36a0*/  IMAD.U32 R2, RZ, RZ, UR5 ;  /* 0x00000005ff027e24 */ /* 0x004fe2000f8e00ff */
[----:B---3--:R-:W-:-:S11]  /*36b0*/  MOV R3, UR6 ;  /* 0x0000000600037c02 */ /* 0x008fd60008000f00 */
[----:B------:R4:W-:Y:S04]  /*36c0*/  @P0 ATOMS.AND RZ, [UR4+0x14], R3 ;  /* 0x00001403ffff098c */ /* 0x0009e8000a800004 */
[----:B------:R4:W-:Y:S01]  /*36d0*/  @P0 ATOMS.AND RZ, [UR4+0x18], R2 ;  /* 0x00001802ffff098c */ /* 0x0009e2000a800004 */
[----:B------:R-:W-:Y:S05]  /*36e0*/  BRA `(.L_x_63) ;  /* 0x0000000000147947 */ /* 0x000fea0003800000 */
.L_x_62:
[----:B------:R-:W-:Y:S02]  /*36f0*/  MOV R2, 0x3710 ;  /* 0x0000371000027802 */ /* 0x000fe40000000f00 */
[----:B---3-5:R-:W-:Y:S05]  /*3700*/  CALL.REL.NOINC `($__internal_0_$__cuda_sm10x_tcgen05_guardrail_trap_col_being_dealloced_not_returned_by_alloc) ;  /* 0x0000008000dc7944 */ /* 0x028fea0003c00000 */
[----:B------:R-:W-:Y:S05]  /*3710*/  BRA `(.L_x_63) ;  /* 0x0000000000087947 */ /* 0x000fea0003800000 */
.L_x_61:
[----:B------:R-:W-:Y:S02]  /*3720*/  MOV R2, 0x3740 ;  /* 0x0000374000027802 */ /* 0x000fe40000000f00 */
[----:B---3-5:R-:W-:Y:S05]  /*3730*/  CALL.REL.NOINC `($__internal_2_$__cuda_sm10x_tcgen05_guardrail_trap_unallocated_columns_being_dealloced) ;  /* 0x0000008000e87944 */ /* 0x028fea0003c00000 */
.L_x_63:
[----:B------:R-:W-:Y:S01]  /*3740*/  NOP ;  /* 0x0000000000007918 */ /* 0x000fe20000000000 */
[----:B----4-:R-:W-:Y:S05]  /*3750*/  EXIT ;  /* 0x000000000000794d */ /* 0x010fea0003800000 */
.L_x_47:
[----:B------:R-:W-:-:S09]  /*3760*/  UISETP.NE.OR UP2, UPT, UR8, 0x3, !UP2 ;  /* 0x000000030800788c */ /* 0x000fd2000d745670 */
[----:B------:R-:W-:Y:S05]  /*3770*/  BRA.U UP2, `(.L_x_64) ;  /* 0x0000001102147547 */ /* 0x000fea000b800000 */
[----:B------:R-:W1:Y:S01]  /*3780*/  LDC R0, c[0x0][0xb30] ;  /* 0x0002cc00ff007b82 */ /* 0x000e620000000800 */
[----:B------:R-:W2:Y:S01]  /*3790*/  LDCU.64 UR8, c[0x0][0x888] ;  /* 0x00011100ff0877ac */ /* 0x000ea20008000a00 */
[----:B------:R-:W-:Y:S02]  /*37a0*/  HFMA2 R29, -RZ, RZ, 0, 0 ;  /* 0x00000000ff1d7431 */ /* 0x000fe400000001ff */
[----:B------:R-:W-:Y:S01]  /*37b0*/  IMAD.MOV.U32 R31, RZ, RZ, 0x1 ;  /* 0x00000001ff1f7424 */ /* 0x000fe200078e00ff */
[----:B------:R-:W-:Y:S01]  /*37c0*/  MOV R23, 0x2000 ;  /* 0x0000200000177802 */ /* 0x000fe20000000f00 */
[----:B------:R-:W4:Y:S01]  /*37d0*/  LDCU.64 UR4, c[0x0][0x890] ;  /* 0x00011200ff0477ac */ /* 0x000f220008000a00 */
[----:B------:R-:W-:Y:S01]  /*37e0*/  IMAD.MOV.U32 R30, RZ, RZ, RZ ;  /* 0x000000ffff1e7224 */ /* 0x000fe200078e00ff */
[----:B------:R-:W3:Y:S01]  /*37f0*/  LDC R19, c[0x0][0x370] ;  /* 0x0000dc00ff137b82 */ /* 0x000ee20000000800 */
[----:B------:R-:W-:Y:S01]  /*3800*/  UMOV UR7, 0x400 ;  /* 0x0000040000077882 */ /* 0x000fe20000000000 */
[----:B------:R-:W-:-:S02]  /*3810*/  UPLOP3.LUT UP1, UPT, UPT, UPT, UPT, 0x40, 0x4 ;  /* 0x000000000004789c */ /* 0x000fc40003f2e870 */
[----:B------:R-:W-:-:S04]  /*3820*/  ULEA UR7, UR37, UR7, 0x18 ;  /* 0x0000000725077291 */ /* 0x000fc8000f8ec0ff */
[----:B------:R-:W3:Y:S01]  /*3830*/  LDC R2, c[0x0][0xb0c] ;  /* 0x0002c300ff027b82 */ /* 0x000ee20000000800 */
[----:B------:R-:W-:Y:S02]  /*3840*/  UIADD3 UR13, UPT, UPT, UR7, 0x48, URZ ;  /* 0x00000048070d7890 */ /* 0x000fe4000fffe0ff */
[----:B--2---:R-:W-:Y:S02]  /*3850*/  UISETP.NE.U32.AND UP2, UPT, UR8, URZ, UPT ;  /* 0x000000ff0800728c */ /* 0x004fe4000bf45070 */
[----:B------:R-:W-:Y:S02]  /*3860*/  UIADD3 UR33, UPT, UPT, UR7, 0x30, URZ ;  /* 0x0000003007217890 */ /* 0x000fe4000fffe0ff */
[----:B----4-:R-:W-:Y:S01]  /*3870*/  UISETP.NE.U32.AND UP3, UPT, UR4, URZ, UPT ;  /* 0x000000ff0400728c */ /* 0x010fe2000bf65070 */
[----:B------:R-:W2:Y:S01]  /*3880*/  LDC R18, c[0x0][0xb20] ;  /* 0x0002c800ff127b82 */ /* 0x000ea20000000800 */
[----:B-1----:R-:W-:Y:S01]  /*3890*/  ISETP.NE.AND P1, PT, R0, 0x1, PT ;  /* 0x000000010000780c */ /* 0x002fe20003f25270 */
[----:B------:R-:W-:-:S02]  /*38a0*/  UISETP.NE.AND.EX UP2, UPT, UR9, URZ, UPT, UP2 ;  /* 0x000000ff0900728c */ /* 0x000fc4000bf45320 */
[----:B------:R-:W-:Y:S02]  /*38b0*/  UIADD3 UR25, UPT, UPT, UR7, 0x38, URZ ;  /* 0x0000003807197890 */ /* 0x000fe4000fffe0ff */
[----:B------:R-:W-:Y:S02]  /*38c0*/  UIADD3 UR17, UPT, UPT, UR7, 0x40, URZ ;  /* 0x0000004007117890 */ /* 0x000fe4000fffe0ff */
[----:B------:R-:W1:Y:S01]  /*38d0*/  LDC.64 R32, c[0x0][0x348] ;  /* 0x0000d200ff207b82 */ /* 0x000e620000000a00 */
[----:B------:R-:W-:Y:S02]  /*38e0*/  UPRMT UR13, UR37, 0x654, UR13 ;  /* 0x00000654250d7896 */ /* 0x000fe4000800000d */
[----:B------:R-:W-:-:S05]  /*38f0*/  UISETP.NE.AND.EX UP3, UPT, UR5, URZ, UPT, UP3 ;  /* 0x000000ff0500728c */ /* 0x000fca000bf65330 */
[----:B------:R-:W4:Y:S08]  /*3900*/  LDC.64 R16, c[0x0][0xb10] ;  /* 0x0002c400ff107b82 */ /* 0x000f300000000a00 */
[----:B------:R-:W1:Y:S08]  /*3910*/  LDC.64 R6, c[0x0][0xb18] ;  /* 0x0002c600ff067b82 */ /* 0x000e700000000a00 */
[----:B------:R-:W1:Y:S08]  /*3920*/  LDC.64 R4, c[0x0][0xb28] ;  /* 0x0002ca00ff047b82 */ /* 0x000e700000000a00 */
[----:B--23--:R-:W1:Y:S02]  /*3930*/  LDC R22, c[0x0][0x374] ;  /* 0x0000dd00ff167b82 */ /* 0x00ce640000000800 */
.L_x_75:
[C---:B------:R-:W-:Y:S02]  /*3940*/  LEA R0, R30.reuse, UR7, 0x3 ;  /* 0x000000071e007c11 */ /* 0x040fe4000f8e18ff */
[----:B------:R-:W-:Y:S02]  /*3950*/  SHF.L.U32 R3, R29, 0x1f, RZ ;  /* 0x0000001f1d037819 */ /* 0x000fe400000006ff */
[----:B------:R-:W-:Y:S02]  /*3960*/  LEA R24, R30, UR7, 0x4 ;  /* 0x000000071e187c11 */ /* 0x000fe4000f8e20ff */
[----:B--2---:R-:W2:Y:S02]  /*3970*/  SYNCS.PHASECHK.TRANS64.TRYWAIT P0, [R0+URZ+0x80], R3 ;  /* 0x00008003000075a7 */ /* 0x004ea400080011ff */
[----:B--2---:R-:W-:Y:S05]  /*3980*/  @!P0 BRA `(.L_x_65) ;  /* 0x0000007800f08947 */ /* 0x004fea0003800000 */
.L_x_143:
[----:B------:R-:W-:Y:S01]  /*3990*/  ISETP.GE.AND P0, PT, R72, 0x1, PT ;  /* 0x000000014800780c */ /* 0x000fe20003f06270 */
[----:B------:R-:W3:Y:S01]  /*39a0*/  LDS.128 R24, [R24+0xf0] ;  /* 0x0000f00018187984 */ /* 0x000ee20000000c00 */
[----:B--2---:R-:W-:Y:S01]  /*39b0*/  VIADD R0, R0, 0x90 ;  /* 0x0000009000007836 */ /* 0x004fe20000000000 */
[----:B------:R-:W-:Y:S01]  /*39c0*/  @!PT LDS RZ, [RZ] ;  /* 0x00000000fffff984 */ /* 0x000fe20000000800 */
[----:B------:R-:W-:Y:S01]  /*39d0*/  @!PT LDS RZ, [RZ] ;  /* 0x00000000fffff984 */ /* 0x000fe20000000800 */
[----:B------:R-:W-:Y:S01]  /*39e0*/  @!PT LDS RZ, [RZ] ;  /* 0x00000000fffff984 */ /* 0x000fe20000000800 */
[----:B------:R-:W-:Y:S01]  /*39f0*/  @!PT LDS RZ, [RZ] ;  /* 0x00000000fffff984 */ /* 0x000fe20000000800 */
[----:B------:R2:W-:Y:S06]  /*3a00*/  MEMBAR.ALL.CTA ;  /* 0x0000000000007992 */ /* 0x0005ec0000008000 */
[----:B--2---:R-:W2:Y:S01]  /*3a10*/  FENCE.VIEW.ASYNC.S ;  /* 0x00000000000073c6 */ /* 0x004ea20000000000 */
[----:B------:R-:W-:Y:S04]  /*3a20*/  PRMT R0, RZ, 0x654, R0 ;  /* 0x00000654ff007816 */ /* 0x000fe80000000000 */
[----:B--2---:R2:W-:Y:S01]  /*3a30*/  SYNCS.ARRIVE.TRANS64.RED.A1T0 RZ, [R0+URZ], RZ ;  /* 0x000000ff00ff79a7 */ /* 0x0045e200081004ff */
[----:B---3--:R-:W-:Y:S11]  /*3a40*/  LOP3.LUT P3, RZ, R26, 0x1, RZ, 0xc0, !PT ;  /* 0x000000011aff7812 */ /* 0x008ff6000786c0ff */
[----:B------:R-:W-:Y:S02]  /*3a50*/  @!UPT UIADD3 URZ, UPT, UPT, URZ, URZ, URZ ;  /* 0x000000fffffff290 */ /* 0x000fe4000fffe0ff */
[----:B------:R-:W-:Y:S02]  /*3a60*/  @P3 MOV R13, R24 ;  /* 0x00000018000d3202 */ /* 0x000fe40000000f00 */
[----:B------:R-:W-:Y:S01]  /*3a70*/  @P3 LOP3.LUT R8, R25, 0xffff, RZ, 0xc0, !PT ;  /* 0x0000ffff19083812 */ /* 0x000fe200078ec0ff */
[----:B--2---:R-:W-:Y:S06]  /*3a80*/  @!P0 BRA `(.L_x_66) ;  /* 0x0000000000a48947 */ /* 0x004fec0003800000 */
[----:B-1----:R-:W-:Y:S01]  /*3a90*/  IMAD.HI.U32 R35, R22, R7, RZ ;  /* 0x0000000716237227 */ /* 0x002fe200078e00ff */
[----:B------:R-:W-:Y:S02]  /*3aa0*/  ISETP.NE.AND P0, PT, R6, 0x1, PT ;  /* 0x000000010600780c */ /* 0x000fe40003f05270 */
[----:B------:R-:W-:Y:S01]  /*3ab0*/  ISETP.NE.AND P2, PT, R72, 0x1, PT ;  /* 0x000000014800780c */ /* 0x000fe20003f45270 */
[----:B----4-:R-:W-:Y:S01]  /*3ac0*/  IMAD.HI.U32 R34, R19, R16, RZ ;  /* 0x0000001013227227 */ /* 0x010fe200078e00ff */
[----:B------:R-:W-:Y:S02]  /*3ad0*/  SHF.R.U32.HI R35, RZ, R18, R35 ;  /* 0x00000012ff237219 */ /* 0x000fe40000011623 */
[----:B------:R-:W-:Y:S01]  /*3ae0*/  ISETP.NE.AND P4, PT, R2, 0x1, PT ;  /* 0x000000010200780c */ /* 0x000fe20003f85270 */
[----:B------:R-:W-:Y:S01]  /*3af0*/  IMAD.HI.U32 R36, R13, R16, RZ ;  /* 0x000000100d247227 */ /* 0x000fe200078e00ff */
[----:B------:R-:W-:Y:S02]  /*3b00*/  SHF.R.U32.HI R34, RZ, R17, R34 ;  /* 0x00000011ff227219 */ /* 0x000fe40000011622 */
[----:B------:R-:W-:Y:S01]  /*3b10*/  SEL R3, R22, R35, !P0 ;  /* 0x0000002316037207 */ /* 0x000fe20004000000 */
[C---:B------:R-:W-:Y:S01]  /*3b20*/  IMAD.HI.U32 R35, R8.reuse, R7, RZ ;  /* 0x0000000708237227 */ /* 0x040fe200078e00ff */
[----:B------:R-:W-:Y:S02]  /*3b30*/  SEL R11, R19, R34, !P4 ;  /* 0x00000022130b7207 */ /* 0x000fe40006000000 */
[----:B------:R-:W-:Y:S01]  /*3b40*/  SHF.R.U32.HI R36, RZ, R17, R36 ;  /* 0x00000011ff247219 */ /* 0x000fe20000011624 */
[----:B------:R-:W-:Y:S01]  /*3b50*/  IMAD.HI.U32 R38, R3, R4, RZ ;  /* 0x0000000403267227 */ /* 0x000fe200078e00ff */
[----:B------:R-:W-:Y:S03]  /*3b60*/  SHF.R.U32.HI R35, RZ, R18, R35 ;  /* 0x00000012ff237219 */ /* 0x000fe60000011623 */
[----:B------:R-:W-:Y:S01]  /*3b70*/  IMAD.HI.U32 R34, R11, R4, RZ ;  /* 0x000000040b227227 */ /* 0x000fe200078e00ff */
[----:B------:R-:W-:Y:S02]  /*3b80*/  @P2 SHF.R.U32.HI R3, RZ, R5, R38 ;  /* 0x00000005ff032219 */ /* 0x000fe40000011626 */
[----:B------:R-:W-:Y:S02]  /*3b90*/  SEL R9, R8, R35, !P0 ;  /* 0x0000002308097207 */ /* 0x000fe40004000000 */
[----:B------:R-:W-:Y:S01]  /*3ba0*/  @P2 SHF.R.U32.HI R11, RZ, R5, R34 ;  /* 0x00000005ff0b2219 */ /* 0x000fe20000011622 */
[C---:B------:R-:W-:Y:S01]  /*3bb0*/  IMAD R10, R72.reuse, R3, RZ ;  /* 0x00000003480a7224 */ /* 0x040fe200078e02ff */
[----:B------:R-:W-:Y:S01]  /*3bc0*/  SEL R3, R13, R36, !P4 ;  /* 0x000000240d037207 */ /* 0x000fe20006000000 */
[C---:B------:R-:W-:Y:S03]  /*3bd0*/  IMAD.HI.U32 R14, R9.reuse, R4, RZ ;  /* 0x00000004090e7227 */ /* 0x040fe600078e00ff */
[----:B------:R-:W-:Y:S01]  /*3be0*/  ISETP.GE.AND P0, PT, R9, R10, PT ;  /* 0x0000000a0900720c */ /* 0x000fe20003f06270 */
[C---:B------:R-:W-:Y:S01]  /*3bf0*/  IMAD R12, R72.reuse, R11, RZ ;  /* 0x0000000b480c7224 */ /* 0x040fe200078e02ff */
[-C--:B------:R-:W-:Y:S04]  /*3c00*/  SHF.R.U32.HI R14, RZ, R5.reuse, R14 ;  /* 0x00000005ff0e7219 */ /* 0x080fe8000001160e */
[----:B------:R-:W-:Y:S02]  /*3c10*/  ISETP.GE.OR P0, PT, R3, R12, P0 ;  /* 0x0000000c0300720c */ /* 0x000fe40000706670 */
[----:B------:R-:W-:Y:S05]  /*3c20*/  SEL R15, R9, R14, !P2 ;  /* 0x0000000e090f7207 */ /* 0x000fea0005000000 */
[----:B------:R-:W-:Y:S04]  /*3c30*/  IMAD.MOV R14, RZ, RZ, -R15 ;  /* 0x000000ffff0e7224 */ /* 0x000fe800078e0a0f */
[----:B------:R-:W-:Y:S02]  /*3c40*/  IMAD R14, R72, R14, R9 ;  /* 0x0000000e480e7224 */ /* 0x000fe400078e0209 */
[C---:B------:R-:W-:Y:S05]  /*3c50*/  @!P0 IMAD.HI.U32 R10, R3.reuse, R4, RZ ;  /* 0x00000004030a8227 */ /* 0x040fea00078e00ff */
[----:B------:R-:W-:Y:S04]  /*3c60*/  @!P0 SHF.R.U32.HI R10, RZ, R5, R10 ;  /* 0x00000005ff0a8219 */ /* 0x000fe8000001160a */
[----:B------:R-:W-:Y:S01]  /*3c70*/  @!P0 SEL R0, R3, R10, !P2 ;  /* 0x0000000a03008207 */ /* 0x000fe20005000000 */
[----:B------:R-:W-:Y:S03]  /*3c80*/  IMAD.MOV R10, RZ, RZ, -R3 ;  /* 0x000000ffff0a7224 */ /* 0x000fe600078e0a03 */
[----:B------:R-:W-:Y:S01]  /*3c90*/  @!P0 IADD3 R15, PT, PT, R15, -R0, RZ ;  /* 0x800000000f0f8210 */ /* 0x000fe20007ffe0ff */
[----:B------:R-:W-:Y:S01]  /*3ca0*/  @!P0 IMAD R0, R11, R14, R0 ;  /* 0x0000000e0b008224 */ /* 0x000fe200078e0200 */
[----:B------:R-:W-:Y:S01]  /*3cb0*/  IADD3 R11, PT, PT, -R9, RZ, RZ ;  /* 0x000000ff090b7210 */ /* 0x000fe20007ffe1ff */
[----:B------:R-:W-:Y:S02]  /*3cc0*/  IMAD R13, R2, R10, R13 ;  /* 0x0000000a020d7224 */ /* 0x000fe400078e020d */
[----:B------:R-:W-:Y:S02]  /*3cd0*/  @!P0 IMAD R9, R15, R72, R3 ;  /* 0x000000480f098224 */ /* 0x000fe400078e0203 */
[----:B------:R-:W-:Y:S02]  /*3ce0*/  @!P0 IMAD.MOV.U32 R3, RZ, RZ, R0 ;  /* 0x000000ffff038224 */ /* 0x000fe400078e0000 */
[----:B------:R-:W-:Y:S02]  /*3cf0*/  IMAD R8, R6, R11, R8 ;  /* 0x0000000b06087224 */ /* 0x000fe400078e0208 */
[----:B------:R-:W-:Y:S02]  /*3d00*/  IMAD R13, R3, R2, R13 ;  /* 0x00000002030d7224 */ /* 0x000fe400078e020d */
[----:B------:R-:W-:Y:S02]  /*3d10*/  IMAD R8, R9, R6, R8 ;  /* 0x0000000609087224 */ /* 0x000fe400078e0208 */
.L_x_66:
[----:B------:R-:W-:Y:S05]  /*3d20*/  BRA.U UP1, `(.L_x_67) ;  /* 0x0000000101107547 */ /* 0x000fea000b800000 */
[----:B------:R-:W-:Y:S04]  /*3d30*/  MOV R0, UR6 ;  /* 0x0000000600007c02 */ /* 0x000fe80008000f00 */
[----:B------:R-:W-:Y:S04]  /*3d40*/  SHF.L.U32 R3, R0, 0x1f, RZ ;  /* 0x0000001f00037819 */ /* 0x000fe800000006ff */
[----:B------:R-:W2:Y:S02]  /*3d50*/  SYNCS.PHASECHK.TRANS64.TRYWAIT P0, [UR7+0x78], R3 ;  /* 0x00007803ff0075a7 */ /* 0x000ea40008001107 */
[----:B--2---:R-:W-:Y:S05]  /*3d60*/  @!P0 BRA `(.L_x_68) ;  /* 0x00000078000c8947 */ /* 0x004fea0003800000 */
.L_x_67:
[----:B------:R-:W-:Y:S02]  /*3d70*/  R2UR UR35, R21 ;  /* 0x00000000152372ca */ /* 0x000fe400000e0000 */
[----:B------:R-:W-:Y:S02]  /*3d80*/  R2UR UR34, R20 ;  /* 0x00000000142272ca */ /* 0x000fe400000e0000 */
[----:B------:R-:W-:Y:S02]  /*3d90*/  ISETP.NE.U32.AND P2, PT, RZ, UR4, PT ;  /* 0x00000004ff007c0c */ /* 0x000fe4000bf45070 */
[----:B------:R-:W-:Y:S02]  /*3da0*/  SHF.L.U32 R12, R31, 0x1f, RZ ;  /* 0x0000001f1f0c7819 */ /* 0x000fe400000006ff */
[----:B------:R-:W-:Y:S05]  /*3db0*/  ISETP.NE.AND.EX P2, PT, RZ, UR5, PT, P2 ;  /* 0x00000005ff007c0c */ /* 0x000fea000bf45320 */
[----:B------:R-:W-:Y:S02]  /*3dc0*/  USHF.L.U32 UR35, UR35, 0x7, URZ ;  /* 0x0000000723237899 */ /* 0x000fe400080006ff */
[----:B------:R-:W-:Y:S01]  /*3dd0*/  USHF.L.U32 UR34, UR34, 0x8, URZ ;  /* 0x0000000822227899 */ /* 0x000fe200080006ff */
[----:B------:R-:W-:Y:S11]  /*3de0*/  BRA.U !UP3, `(.L_x_69) ;  /* 0x000000010b347547 */ /* 0x000ff6000b800000 */
[----:B------:R-:W-:Y:S01]  /*3df0*/  UPLOP3.LUT UP0, UPT, UPT, UPT, UP2, 0x80, 0x8 ;  /* 0x000000000008789c */ /* 0x000fe20003f0f020 */
[----:B--2---:R-:W-:Y:S02]  /*3e00*/  HFMA2 R0, -RZ, RZ, 0, 5.9604644775390625e-08 ;  /* 0x00000001ff007431 */ /* 0x004fe400000001ff */
[----:B------:R-:W-:Y:S03]  /*3e10*/  IMAD.MOV.U32 R151, RZ, RZ, 0x1 ;  /* 0x00000001ff977424 */ /* 0x000fe600078e00ff */
[----:B------:R-:W-:Y:S05]  /*3e20*/  PLOP3.LUT P0, PT, PT, PT, UP0, 0x80, 0x8 ;  /* 0x000000000008781c */ /* 0x000fea0003f0f008 */
[----:B------:R-:W2:Y:S01]  /*3e30*/  @UP0 LDCU.64 UR10, c[0x0][0x888] ;  /* 0x00011100ff0a07ac */ /* 0x000ea20008000a00 */
[----:B------:R-:W-:Y:S07]  /*3e40*/  @UP0 UIMAD UR8, UR36, UR4, URZ ;  /* 0x00000004240802a4 */ /* 0x000fee000f8e02ff */
[----:B------:R-:W-:Y:S01]  /*3e50*/  @!P0 PRMT R151, R0, 0x7610, R151 ;  /* 0x0000761000978816 */ /* 0x000fe20000000097 */
[----:B--2---:R-:W-:Y:S03]  /*3e60*/  @UP0 UIMAD.WIDE UR10, UR8, 0x4, UR10 ;  /* 0x00000004080a08a5 */ /* 0x004fe6000f8e020a */
[----:B------:R-:W2:Y:S03]  /*3e70*/  @!UP0 LDCU UR8, c[0x0][0x880] ;  /* 0x00011000ff0887ac */ /* 0x000ea60008000800 */
[----:B------:R-:W-:Y:S01]  /*3e80*/  IMAD.U32 R10, RZ, RZ, UR10 ;  /* 0x0000000aff0a7e24 */ /* 0x000fe2000f8e00ff */
[----:B------:R-:W-:Y:S05]  /*3e90*/  MOV R11, UR11 ;  /* 0x0000000b000b7c02 */ /* 0x000fea0008000f00 */
[----:B-----5:R3:W5:Y:S02]  /*3ea0*/  @P0 LDG.E R82, desc[UR46][R10.64] ;  /* 0x0000002e0a520981 */ /* 0x020764000c1e1900 */
[----:B--23--:R-:W-:Y:S07]  /*3eb0*/  @!P0 IMAD.U32 R82, RZ, RZ, UR8 ;  /* 0x00000008ff528e24 */ /* 0x00cfee000f8e00ff */
.L_x_69:
[----:B-----5:R-:W-:Y:S01]  /*3ec0*/  @!P2 ISETP.EQ.AND P0, PT, R82, RZ, PT ;  /* 0x000000ff5200a20c */ /* 0x020fe20003f02270 */
[----:B------:R-:W-:Y:S01]  /*3ed0*/  @!UPT UIADD3 URZ, UPT, UPT, URZ, URZ, URZ ;  /* 0x000000fffffff290 */ /* 0x000fe2000fffe0ff */
[----:B------:R-:W-:Y:S11]  /*3ee0*/  @!P2 BRA `(.L_x_70) ;  /* 0x000000000014a947 */ /* 0x000ff60003800000 */
[----:B------:R-:W-:Y:S02]  /*3ef0*/  LOP3.LUT P2, RZ, R151, 0xff, RZ, 0xc0, !PT ;  /* 0x000000ff97ff7812 */ /* 0x000fe4000784c0ff */
[----:B------:R-:W-:Y:S04]  /*3f00*/  PLOP3.LUT P0, PT, PT, PT, UP0, 0x80, 0x8 ;  /* 0x000000000008781c */ /* 0x000fe80003f0f008 */
[----:B------:R-:W-:Y:S07]  /*3f10*/  PLOP3.LUT P0, PT, P0, PT, PT, 0x8, 0x80 ;  /* 0x000000000080781c */ /* 0x000fee000070e170 */
[----:B------:R-:W-:Y:S11]  /*3f20*/  @P2 ISETP.EQ.AND P0, PT, R82, RZ, PT ;  /* 0x000000ff5200220c */ /* 0x000ff60003f02270 */
[----:B------:R-:W-:Y:S02]  /*3f30*/  @!UPT UIADD3 URZ, UPT, UPT, URZ, URZ, URZ ;  /* 0x000000fffffff290 */ /* 0x000fe4000fffe0ff */
.L_x_70:
[----:B------:R-:W3:Y:S01]  /*3f40*/  SYNCS.PHASECHK.TRANS64.TRYWAIT P2, [UR7+0x50], R12 ;  /* 0x0000500cff0075a7 */ /* 0x000ee20008041107 */
[----:B------:R-:W-:Y:S04]  /*3f50*/  ELECT P4, URZ, PT ;  /* 0x0000000000ff782f */ /* 0x000fe80003880000 */
[----:B------:R-:W-:Y:S11]  /*3f60*/  PLOP3.LUT P4, PT, P0, P4, PT, 0xf2, 0x2f ;  /* 0x00000000002f781c */ /* 0x000ff60000789e72 */
[----:B------:R-:W-:Y:S02]  /*3f70*/  @!UPT UIADD3 URZ, UPT, UPT, URZ, URZ, URZ ;  /* 0x000000fffffff290 */ /* 0x000fe4000fffe0ff */
[----:B-1----:R-:W-:Y:S05]  /*3f80*/  @!P4 IADD3 R9, P0, PT, R32, 0x580, RZ ;  /* 0x000005802009c810 */ /* 0x002fea0007f1e0ff */
[----:B--2---:R-:W-:Y:S01]  /*3f90*/  @!P4 IMAD.X R0, RZ, RZ, R33, P0 ;  /* 0x000000ffff00c224 */ /* 0x004fe200000e0621 */
[----:B---3--:R-:W-:Y:S07]  /*3fa0*/  @!P2 BRA `(.L_x_71) ;  /* 0x000000740094a947 */ /* 0x008fee0003800000 */
.L_x_146:
[----:B------:R-:W-:Y:S01]  /*3fb0*/  @!P4 R2UR UR8, R0 ;  /* 0x000000000008c2ca */ /* 0x000fe200000e0000 */
[----:B------:R-:W-:Y:S01]  /*3fc0*/  VOTEU.ALL UP1, P4 ;  /* 0x0000000000ff7886 */ /* 0x000fe20002020000 */
[----:B------:R-:W-:Y:S01]  /*3fd0*/  @!P4 R2UR UR9, R9 ;  /* 0x000000000909c2ca */ /* 0x000fe200000e0000 */
[----:B------:R-:W-:Y:S01]  /*3fe0*/  @!P4 IMAD.MOV.U32 R0, RZ, RZ, 0x2000 ;  /* 0x00002000ff00c424 */ /* 0x000fe200078e00ff */
[----:B------:R-:W-:Y:S01]  /*3ff0*/  UMOV UR10, 0x0 ;  /* 0x00000000000a7882 */ /* 0x000fe20000000000 */
[----:B------:R-:W-:Y:S01]  /*4000*/  UMOV UR11, 0x10000000 ;  /* 0x10000000000b7882 */ /* 0x000fe20000000000 */
[----:B------:R-:W-:Y:S01]  /*4010*/  @!UP1 UIADD3 UR32, UPT, UPT, UR7, 0x200, URZ ;  /* 0x0000020007209890 */ /* 0x000fe2000fffe0ff */
[----:B------:R-:W-:Y:S01]  /*4020*/  @!P4 IADD3 R9, P0, PT, R32, 0x580, RZ ;  /* 0x000005802009c810 */ /* 0x000fe20007f1e0ff */
[----:B------:R-:W-:Y:S05]  /*4030*/  VOTEU.ALL UP1, P4 ;  /* 0x0000000000ff7886 */ /* 0x000fea0002020000 */
[----:B------:R-:W-:Y:S01]  /*4040*/  IMAD.U32 R11, RZ, RZ, UR8 ;  /* 0x00000008ff0b7e24 */ /* 0x000fe2000f8e00ff */
[----:B------:R-:W-:Y:S01]  /*4050*/  UPRMT UR8, UR37, 0x654, UR33 ;  /* 0x0000065425087896 */ /* 0x000fe20008000021 */
[----:B------:R-:W-:Y:S03]  /*4060*/  IMAD.U32 R10, RZ, RZ, UR9 ;  /* 0x00000009ff0a7e24 */ /* 0x000fe6000f8e00ff */
[----:B------:R-:W-:Y:S02]  /*4070*/  @!P4 R2UR UR15, R11 ;  /* 0x000000000b0fc2ca */ /* 0x000fe400000e0000 */
[----:B------:R-:W-:Y:S11]  /*4080*/  @!P4 R2UR UR14, R10 ;  /* 0x000000000a0ec2ca */ /* 0x000ff600000e0000 */
[----:B------:R-:W-:Y:S02]  /*4090*/  @!UPT UIADD3 URZ, UPT, UPT, URZ, URZ, URZ ;  /* 0x000000fffffff290 */ /* 0x000fe4000fffe0ff */
[----:B------:R2:W-:Y:S01]  /*40a0*/  @!UP1 UTMALDG.3D [UR32], [UR14], desc[UR10] ;  /* 0x00000a200e0095b4 */ /* 0x0005e20008011000 */
[----:B------:R3:W-:Y:S01]  /*40b0*/  @!P4 SYNCS.ARRIVE.TRANS64.RED.A0TR RZ, [UR7+0x30], R0 ;  /* 0x00003000ffffc9a7 */ /* 0x0007e20008300407 */
[----:B------:R-:W-:Y:S01]  /*40c0*/  SYNCS.ARRIVE.TRANS64.RED.A1T0 RZ, [UR8], RZ ;  /* 0x000000ffffff79a7 */ /* 0x000fe20008100408 */
[----:B---3--:R-:W-:Y:S01]  /*40d0*/  @!P4 IMAD.X R0, RZ, RZ, R33, P0 ;  /* 0x000000ffff00c224 */ /* 0x008fe200000e0621 */
[----:B------:R-:W3:Y:S02]  /*40e0*/  SYNCS.PHASECHK.TRANS64.TRYWAIT P2, [UR7+0x58], R12 ;  /* 0x0000580cff0075a7 */ /* 0x000ee40008041107 */
[----:B--23--:R-:W-:Y:S05]  /*40f0*/  @!P2 BRA `(.L_x_72) ;  /* 0x000000740058a947 */ /* 0x00cfea0003800000 */
.L_x_148:
        /* <DEDUP_REMOVED lines=8> */
[----:B------:R-:W-:Y:S01]  /*4180*/  @!UP1 UIADD3 UR24, UPT, UPT, UR7, 0x2200, URZ ;  /* 0x0000220007189890 */ /* 0x000fe2000fffe0ff */
[----:B------:R-:W-:Y:S01]  /*4190*/  VOTEU.ALL UP1, P4 ;  /* 0x0000000000ff7886 */ /* 0x000fe20002020000 */
[----:B------:R-:W-:Y:S01]  /*41a0*/  UMOV UR27, UR35 ;  /* 0x00000023001b7c82 */ /* 0x000fe20008000000 */
[----:B------:R-:W-:Y:S02]  /*41b0*/  UMOV UR28, UR36 ;  /* 0x00000024001c7c82 */ /* 0x000fe40008000000 */
[----:B------:R-:W-:Y:S01]  /*41c0*/  IMAD.U32 R11, RZ, RZ, UR8 ;  /* 0x00000008ff0b7e24 */ /* 0x000fe2000f8e00ff */
[----:B------:R-:W-:Y:S01]  /*41d0*/  UPRMT UR8, UR37, 0x654, UR25 ;  /* 0x0000065425087896 */ /* 0x000fe20008000019 */
[----:B------:R-:W-:Y:S02]  /*41e0*/  IMAD.U32 R10, RZ, RZ, UR9 ;  /* 0x00000009ff0a7e24 */ /* 0x000fe4000f8e00ff */
[----:B------:R-:W-:Y:S01]  /*41f0*/  @!P4 IMAD.X R20, RZ, RZ, R33, P0 ;  /* 0x000000ffff14c224 */ /* 0x000fe200000e0621 */
[----:B------:R-:W-:Y:S02]  /*4200*/  @!P4 R2UR UR15, R11 ;  /* 0x000000000b0fc2ca */ /* 0x000fe400000e0000 */
[----:B------:R-:W-:Y:S11]  /*4210*/  @!P4 R2UR UR14, R10 ;  /* 0x000000000a0ec2ca */ /* 0x000ff600000e0000 */
[----:B------:R-:W-:Y:S02]  /*4220*/  @!UPT UIADD3 URZ, UPT, UPT, URZ, URZ, URZ ;  /* 0x000000fffffff290 */ /* 0x000fe4000fffe0ff */
[----:B------:R2:W-:Y:S01]  /*4230*/  @!UP1 UTMALDG.3D [UR24], [UR14], desc[UR10] ;  /* 0x00000a180e0095b4 */ /* 0x0005e20008011000 */
[----:B------:R2:W-:Y:S01]  /*4240*/  @!P4 SYNCS.ARRIVE.TRANS64.RED.A0TR RZ, [UR7+0x38], R0 ;  /* 0x00003800ffffc9a7 */ /* 0x0005e20008300407 */
[----:B------:R-:W-:Y:S01]  /*4250*/  SYNCS.ARRIVE.TRANS64.RED.A1T0 RZ, [UR8], RZ ;  /* 0x000000ffffff79a7 */ /* 0x000fe20008100408 */
[----:B------:R-:W3:Y:S02]  /*4260*/  SYNCS.PHASECHK.TRANS64.TRYWAIT P2, [UR7+0x60], R12 ;  /* 0x0000600cff0075a7 */ /* 0x000ee40008041107 */
[----:B--23--:R-:W-:Y:S05]  /*4270*/  @!P2 BRA `(.L_x_73) ;  /* 0x000000740010a947 */ /* 0x00cfea0003800000 */
.L_x_150:
[----:B------:R-:W2:Y:S01]  /*4280*/  LDC.64 R14, c[0x0][0xb10] ;  /* 0x0002c400ff0e7b82 */ /* 0x000ea20000000a00 */
[----:B------:R-:W-:Y:S01]  /*4290*/  @!P4 R2UR UR8, R20 ;  /* 0x000000001408c2ca */ /* 0x000fe200000e0000 */
[----:B------:R-:W-:Y:S01]  /*42a0*/  VOTEU.ALL UP1, P4 ;  /* 0x0000000000ff7886 */ /* 0x000fe20002020000 */
[----:B------:R-:W-:Y:S01]  /*42b0*/  @!P4 R2UR UR9, R21 ;  /* 0x000000001509c2ca */ /* 0x000fe200000e0000 */
[----:B------:R-:W-:Y:S01]  /*42c0*/  UMOV UR10, 0x0 ;  /* 0x00000000000a7882 */ /* 0x000fe20000000000 */
[----:B------:R-:W-:Y:S03]  /*42d0*/  UMOV UR11, 0x10000000 ;  /* 0x10000000000b7882 */ /* 0x000fe60000000000 */
[----:B------:R-:W3:Y:S01]  /*42e0*/  LDC.64 R10, c[0x0][0xb18] ;  /* 0x0002c600ff0a7b82 */ /* 0x000ee20000000a00 */
[----:B------:R-:W-:Y:S01]  /*42f0*/  @!UP1 UIADD3 UR18, UPT, UPT, UR34, 0x80, URZ ;  /* 0x0000008022129890 */ /* 0x000fe2000fffe0ff */
[----:B------:R-:W-:Y:S01]  /*4300*/  @P3 SHF.R.U32.HI R28, RZ, 0x10, R25 ;  /* 0x00000010ff1c3819 */ /* 0x000fe20000011619 */
[----:B------:R-:W-:Y:S01]  /*4310*/  @!UP1 UIADD3 UR16, UPT, UPT, UR7, 0x4200, URZ ;  /* 0x0000420007109890 */ /* 0x000fe2000fffe0ff */
[----:B------:R-:W-:Y:S01]  /*4320*/  VIADD R30, R30, 0x1 ;  /* 0x000000011e1e7836 */ /* 0x000fe20000000000 */
[----:B------:R-:W-:Y:S03]  /*4330*/  VOTEU.ALL UP1, P4 ;  /* 0x0000000000ff7886 */ /* 0x000fe60002020000 */
[----:B------:R-:W5:Y:S01]  /*4340*/  @!P1 LDC R0, c[0x0][0xb20] ;  /* 0x0002c800ff009b82 */ /* 0x000f620000000800 */
[----:B------:R-:W-:Y:S01]  /*4350*/  UMOV UR19, UR35 ;  /* 0x0000002300137c82 */ /* 0x000fe20008000000 */
[----:B------:R-:W-:Y:S01]  /*4360*/  IMAD.U32 R21, RZ, RZ, UR8 ;  /* 0x00000008ff157e24 */ /* 0x000fe2000f8e00ff */
[----:B------:R-:W-:Y:S05]  /*4370*/  UMOV UR20, UR36 ;  /* 0x0000002400147c82 */ /* 0x000fea0008000000 */
[----:B-1----:R-:W1:Y:S01]  /*4380*/  @!P1 LDC R3, c[0x0][0xb0c] ;  /* 0x0002c300ff039b82 */ /* 0x002e620000000800 */
[----:B------:R-:W-:Y:S01]  /*4390*/  IMAD.U32 R20, RZ, RZ, UR9 ;  /* 0x00000009ff147e24 */ /* 0x000fe2000f8e00ff */
[----:B------:R-:W-:Y:S01]  /*43a0*/  UPRMT UR8, UR37, 0x654, UR17 ;  /* 0x0000065425087896 */ /* 0x000fe20008000011 */
[----:B------:R-:W-:Y:S03]  /*43b0*/  @!P4 R2UR UR15, R21 ;  /* 0x00000000150fc2ca */ /* 0x000fe600000e0000 */
[----:B------:R-:W-:Y:S01]  /*43c0*/  @!P4 R2UR UR14, R20 ;  /* 0x00000000140ec2ca */ /* 0x000fe200000e0000 */
[----:B------:R-:W-:Y:S11]  /*43d0*/  @!P4 IMAD.MOV.U32 R20, RZ, RZ, 0x2000 ;  /* 0x00002000ff14c424 */ /* 0x000ff600078e00ff */
[----:B------:R-:W-:Y:S01]  /*43e0*/  @!UPT UIADD3 URZ, UPT, UPT, URZ, URZ, URZ ;  /* 0x000000fffffff290 */ /* 0x000fe2000fffe0ff */
[----:B------:R1:W-:Y:S01]  /*43f0*/  @!UP1 UTMALDG.3D [UR16], [UR14], desc[UR10] ;  /* 0x00000a100e0095b4 */ /* 0x0003e20008011000 */
[----:B------:R1:W-:Y:S02]  /*4400*/  @!P4 SYNCS.ARRIVE.TRANS64.RED.A0TR RZ, [UR7+0x40], R20 ;  /* 0x00004014ffffc9a7 */ /* 0x0003e40008300407 */
[----:B-1----:R-:W-:Y:S01]  /*4410*/  @!P1 ISETP.NE.AND P2, PT, R3, 0x1, PT ;  /* 0x000000010300980c */ /* 0x002fe20003f45270 */
[C---:B--2---:R-:W-:Y:S01]  /*4420*/  @!P1 IMAD.HI.U32 R14, R13.reuse, R14, RZ ;  /* 0x0000000e0d0e9227 */ /* 0x044fe200078e00ff */
[----:B---3--:R-:W-:Y:S03]  /*4430*/  @!P1 ISETP.NE.AND P0, PT, R10, 0x1, PT ;  /* 0x000000010a00980c */ /* 0x008fe60003f05270 */
[C---:B------:R-:W-:Y:S01]  /*4440*/  @!P1 IMAD.HI.U32 R11, R8.reuse, R11, RZ ;  /* 0x0000000b080b9227 */ /* 0x040fe200078e00ff */
[----:B------:R-:W-:Y:S04]  /*4450*/  @!P1 SHF.R.U32.HI R14, RZ, R15, R14 ;  /* 0x0000000fff0e9219 */ /* 0x000fe8000001160e */
[----:B-----5:R-:W-:Y:S01]  /*4460*/  @!P1 SHF.R.U32.HI R9, RZ, R0, R11 ;  /* 0x00000000ff099219 */ /* 0x020fe2000001160b */
[----:B------:R-:W-:Y:S01]  /*4470*/  SYNCS.ARRIVE.TRANS64.RED.A1T0 RZ, [UR8], RZ ;  /* 0x000000ffffff79a7 */ /* 0x000fe20008100408 */
[----:B------:R-:W-:Y:S02]  /*4480*/  @!P1 SEL R14, R13, R14, !P2 ;  /* 0x0000000e0d0e9207 */ /* 0x000fe40005000000 */
[----:B------:R-:W-:Y:S01]  /*4490*/  @!P1 SEL R9, R8, R9, !P0 ;  /* 0x0000000908099207 */ /* 0x000fe20004000000 */
[----:B------:R-:W1:Y:S04]  /*44a0*/  SYNCS.PHASECHK.TRANS64.TRYWAIT P5, [UR7+0x68], R12 ;  /* 0x0000680cff0075a7 */ /* 0x000e6800080a1107 */
[----:B------:R-:W-:Y:S02]  /*44b0*/  @!P1 IMAD.IADD R0, R9, 0x1, -R14 ;  /* 0x0000000109009824 */ /* 0x000fe400078e0a0e */
[----:B------:R-:W-:Y:S02]  /*44c0*/  @!P1 IMAD.IADD R9, R14, 0x1, -R9 ;  /* 0x000000010e099824 */ /* 0x000fe400078e0a09 */
[----:B------:R-:W-:Y:S02]  /*44d0*/  @!P1 IMAD R13, R0, R3, R13 ;  /* 0x00000003000d9224 */ /* 0x000fe400078e020d */
[----:B------:R-:W-:Y:S01]  /*44e0*/  @!P1 IMAD R8, R9, R10, R8 ;  /* 0x0000000a09089224 */ /* 0x000fe200078e0208 */
[----:B-1----:R-:W-:Y:S06]  /*44f0*/  @!P5 BRA `(.L_x_74) ;  /* 0x000000700088d947 */ /* 0x002fec0003800000 */
.L_x_152:
[----:B-1----:R-:W-:Y:S01]  /*4500*/  @!P4 IADD3 R3, P0, PT, R32, 0x580, RZ ;  /* 0x000005802003c810 */ /* 0x002fe20007f1e0ff */
[----:B------:R-:W-:Y:S01]  /*4510*/  VOTEU.ALL UP1, P4 ;  /* 0x0000000000ff7886 */ /* 0x000fe20002020000 */
[----:B------:R-:W-:Y:S01]  /*4520*/  UMOV UR18, 0x0 ;  /* 0x0000000000127882 */ /* 0x000fe20000000000 */
[----:B------:R-:W-:Y:S01]  /*4530*/  UMOV UR19, 0x10000000 ;  /* 0x1000000000137882 */ /* 0x000fe20000000000 */
[----:B------:R-:W-:Y:S01]  /*4540*/  @!P4 R2UR UR9, R3 ;  /* 0x000000000309c2ca */ /* 0x000fe200000e0000 */
[----:B------:R-:W-:Y:S01]  /*4550*/  @!P4 IMAD.X R0, RZ, RZ, R33, P0 ;  /* 0x000000ffff00c224 */ /* 0x000fe200000e0621 */
[----:B------:R-:W-:Y:S01]  /*4560*/  @!UP1 UIADD3 UR10, UPT, UPT, UR34, 0xc0, URZ ;  /* 0x000000c0220a9890 */ /* 0x000fe2000fffe0ff */
[----:B------:R-:W-:Y:S01]  /*4570*/  ISETP.NE.AND P0, PT, R30, 0x2, PT ;  /* 0x000000021e00780c */ /* 0x000fe20003f05270 */
[----:B------:R-:W-:Y:S01]  /*4580*/  UMOV UR11, UR35 ;  /* 0x00000023000b7c82 */ /* 0x000fe20008000000 */
[----:B------:R-:W-:Y:S01]  /*4590*/  UMOV UR12, UR36 ;  /* 0x00000024000c7c82 */ /* 0x000fe20008000000 */
[----:B------:R-:W-:Y:S01]  /*45a0*/  @!P4 R2UR UR8, R0 ;  /* 0x000000000008c2ca */ /* 0x000fe200000e0000 */
[----:B------:R-:W-:Y:S01]  /*45b0*/  IMAD.IADD R20, R8, 0x1, R150 ;  /* 0x0000000108147824 */ /* 0x000fe200078e0296 */
[----:B------:R-:W-:Y:S01]  /*45c0*/  @P3 R2UR UR36, R28 ;  /* 0x000000001c2432ca */ /* 0x000fe200000e0000 */
[----:B------:R-:W-:Y:S01]  /*45d0*/  IMAD.IADD R21, R13, 0x1, R152 ;  /* 0x000000010d157824 */ /* 0x000fe200078e0298 */
[----:B------:R-:W-:Y:S02]  /*45e0*/  SEL R0, RZ, 0x1, P0 ;  /* 0x00000001ff007807 */ /* 0x000fe40000000000 */
[----:B------:R-:W-:Y:S01]  /*45f0*/  LOP3.LUT R31, R31, 0x1, RZ, 0x3c, !PT ;  /* 0x000000011f1f7812 */ /* 0x000fe200078e3cff */
[----:B------:R-:W-:Y:S01]  /*4600*/  IMAD.U32 R10, RZ, RZ, UR9 ;  /* 0x00000009ff0a7e24 */ /* 0x000fe2000f8e00ff */
[----:B------:R-:W-:Y:S01]  /*4610*/  @!UP1 UIADD3 UR9, UPT, UPT, UR7, 0x48, URZ ;  /* 0x0000004807099890 */ /* 0x000fe2000fffe0ff */
[----:B------:R-:W-:Y:S02]  /*4620*/  LOP3.LUT R29, R29, R0, RZ, 0x3c, !PT ;  /* 0x000000001d1d7212 */ /* 0x000fe400078e3cff */
[----:B------:R-:W-:Y:S02]  /*4630*/  SEL R30, R30, RZ, P0 ;  /* 0x000000ff1e1e7207 */ /* 0x000fe40000000000 */
[----:B------:R-:W-:Y:S01]  /*4640*/  IMAD.U32 R11, RZ, RZ, UR8 ;  /* 0x00000008ff0b7e24 */ /* 0x000fe2000f8e00ff */
[----:B------:R-:W-:Y:S01]  /*4650*/  @!P4 R2UR UR14, R10 ;  /* 0x000000000a0ec2ca */ /* 0x000fe200000e0000 */
[----:B------:R-:W-:Y:S01]  /*4660*/  @!UP1 UIADD3 UR8, UPT, UPT, UR7, 0x6200, URZ ;  /* 0x0000620007089890 */ /* 0x000fe2000fffe0ff */
[----:B------:R-:W-:Y:S02]  /*4670*/  VOTEU.ALL UP1, P4 ;  /* 0x0000000000ff7886 */ /* 0x000fe40002020000 */
[----:B------:R-:W-:Y:S11]  /*4680*/  @!P4 R2UR UR15, R11 ;  /* 0x000000000b0fc2ca */ /* 0x000ff600000e0000 */
[----:B------:R-:W-:Y:S02]  /*4690*/  @!UPT UIADD3 URZ, UPT, UPT, URZ, URZ, URZ ;  /* 0x000000fffffff290 */ /* 0x000fe4000fffe0ff */
[----:B------:R2:W-:Y:S01]  /*46a0*/  @!UP1 UTMALDG.3D [UR8], [UR14], desc[UR18] ;  /* 0x000012080e0095b4 */ /* 0x0005e20008011000 */
[----:B------:R2:W-:Y:S01]  /*46b0*/  @!P4 SYNCS.ARRIVE.TRANS64.RED.A0TR RZ, [UR7+0x48], R23 ;  /* 0x00004817ffffc9a7 */ /* 0x0005e20008300407 */
[----:B------:R-:W-:Y:S01]  /*46c0*/  UPLOP3.LUT UP1, UPT, UPT, UPT, UPT, 0x80, 0x8 ;  /* 0x000000000008789c */ /* 0x000fe20003f2f070 */
[----:B------:R-:W-:Y:S01]  /*46d0*/  SYNCS.ARRIVE.TRANS64.RED.A1T0 RZ, [UR13], RZ ;  /* 0x000000ffffff79a7 */ /* 0x000fe2000810040d */
[----:B------:R-:W-:Y:S09]  /*46e0*/  @P3 BRA `(.L_x_75) ;  /* 0xfffffff000943947 */ /* 0x000ff2000383ffff */
[----:B------:R-:W-:-:S04]  /*46f0*/  SHF.L.U32 R3, R31, 0x1f, RZ ;  /* 0x0000001f1f037819 */ /* 0x000fc800000006ff */
[----:B------:R-:W1:Y:S02]  /*4700*/  SYNCS.PHASECHK.TRANS64.TRYWAIT P0, [UR7+0x50], R3 ;  /* 0x00005003ff0075a7 */ /* 0x000e640008001107 */
[----:B-1----:R-:W-:Y:S05]  /*4710*/  @!P0 BRA `(.L_x_76) ;  /* 0x0000007000188947 */ /* 0x002fea0003800000 */
.L_x_154:
[----:B------:R-:W3:Y:S02]  /*4720*/  SYNCS.PHASECHK.TRANS64.TRYWAIT P0, [UR7+0x58], R3 ;  /* 0x00005803ff0075a7 */ /* 0x000ee40008001107 */
[----:B---3--:R-:W-:Y:S05]  /*4730*/  @!P0 BRA `(.L_x_77) ;  /* 0x0000007000288947 */ /* 0x008fea0003800000 */
.L_x_156:
[----:B------:R-:W3:Y:S02]  /*4740*/  SYNCS.PHASECHK.TRANS64.TRYWAIT P0, [UR7+0x60], R3 ;  /* 0x00006003ff0075a7 */ /* 0x000ee40008001107 */
[----:B---3--:R-:W-:Y:S05]  /*4750*/  @!P0 BRA `(.L_x_78) ;  /* 0x0000007000388947 */ /* 0x008fea0003800000 */
.L_x_158:
[----:B-1----:R-:W-:-:S07]  /*4760*/  MOV R0, UR7 ;  /* 0x0000000700007c02 */ /* 0x002fce0008000f00 */
.L_x_79:
[----:B-1----:R-:W-:-:S04]  /*4770*/  SHF.L.U32 R3, R31, 0x1f, RZ ;  /* 0x0000001f1f037819 */ /* 0x002fc800000006ff */
[----:B------:R1:W3:Y:S03]  /*4780*/  SYNCS.PHASECHK.TRANS64.TRYWAIT P0, [R0+URZ+0x68], R3 ;  /* 0x00006803000075a7 */ /* 0x0002e600080011ff */
[----:B---3--:R-:W-:Y:S05]  /*4790*/  @!P0 NANOSLEEP.SYNCS 0x989680 ;  /* 0x009896800000895d */ /* 0x008fea0003900000 */
[----:B------:R-:W3:Y:S02]  /*47a0*/  @!P0 SYNCS.PHASECHK.TRANS64 P0, [R0+URZ+0x68], R3 ;  /* 0x00006803000085a7 */ /* 0x000ee400080010ff */
[----:B--23--:R-:W-:Y:S05]  /*47b0*/  @P0 EXIT ;  /* 0x000000000000094d */ /* 0x00cfea0003800000 */
[----:B------:R-:W-:Y:S05]  /*47c0*/  BRA `(.L_x_79) ;  /* 0xfffffffc00e87947 */ /* 0x000fea000383ffff */
.L_x_64:
[----:B------:R-:W-:-:S06]  /*47d0*/  UISETP.GE.AND UP1, UPT, UR8, 0x4, UPT ;  /* 0x000000040800788c */ /* 0x000fcc000bf26270 */
[----:B------:R-:W-:-:S13]  /*47e0*/  PLOP3.LUT P0, PT, PT, PT, UP1, 0x80, 0x8 ;  /* 0x000000000008781c */ /* 0x000fda0003f0f018 */
[----:B------:R-:W-:Y:S05]  /*47f0*/  @!P0 EXIT ;  /* 0x000000000000894d */ /* 0x000fea0003800000 */
[----:B------:R-:W-:Y:S01]  /*4800*/  BAR.SYNC.DEFER_BLOCKING 0x6, 0xa0 ;  /* 0x0182800000007b1d */ /* 0x000fe20000010000 */
[C---:B------:R-:W-:Y:S01]  /*4810*/  IMAD.U32 R79, R167.reuse, 0x10000, RZ ;  /* 0x00010000a74f7824 */ /* 0x040fe200078e00ff */
[C---:B------:R-:W-:Y:S01]  /*4820*/  R2P PR, R167.reuse, 0x6 ;  /* 0x00000006a7007804 */ /* 0x040fe20000000000 */
[----:B------:R-:W-:Y:S01]  /*4830*/  IMAD.SHL.U32 R2, R167, 0x40, RZ ;  /* 0x00000040a7027824 */ /* 0x000fe200078e00ff */
[----:B------:R-:W-:Y:S01]  /*4840*/  CS2R R160, SRZ ;  /* 0x0000000000a07805 */ /* 0x000fe2000001ff00 */
[----:B------:R-:W-:Y:S01]  /*4850*/  IMAD.MOV.U32 R164, RZ, RZ, 0x20 ;  /* 0x00000020ffa47424 */ /* 0x000fe200078e00ff */
[----:B------:R-:W-:Y:S02]  /*4860*/  UMOV UR49, 0x400 ;  /* 0x0000040000317882 */ /* 0x000fe40000000000 */
[----:B------:R-:W1:Y:S01]  /*4870*/  LDC R157, c[0x0][0x370] ;  /* 0x0000dc00ff9d7b82 */ /* 0x000e620000000800 */
[----:B------:R-:W-:Y:S01]  /*4880*/  ULEA UR49, UR37, UR49, 0x18 ;  /* 0x0000003125317291 */ /* 0x000fe2000f8ec0ff */
[----:B------:R-:W-:Y:S01]  /*4890*/  LOP3.LUT R79, R79, 0x600000, RZ, 0xc0, !PT ;  /* 0x006000004f4f7812 */ /* 0x000fe200078ec0ff */
[----:B------:R-:W-:Y:S01]  /*48a0*/  IMAD.SHL.U32 R153, R167, 0x8, RZ ;  /* 0x00000008a7997824 */ /* 0x000fe200078e00ff */
[----:B------:R-:W-:Y:S01]  /*48b0*/  LOP3.LUT R4, R2, 0x180, RZ, 0xc0, !PT ;  /* 0x0000018002047812 */ /* 0x000fe200078ec0ff */
[----:B------:R-:W-:Y:S01]  /*48c0*/  IMAD.MOV.U32 R165, RZ, RZ, 0x10 ;  /* 0x00000010ffa57424 */ /* 0x000fe200078e00ff */
[----:B------:R-:W-:Y:S01]  /*48d0*/  SEL R164, R164, 0xffffffe0, !P2 ;  /* 0xffffffe0a4a47807 */ /* 0x000fe20005000000 */
[----:B------:R-:W-:Y:S01]  /*48e0*/  UIADD3 UR4, UPT, UPT, UR49, 0x8200, URZ ;  /* 0x0000820031047890 */ /* 0x000fe2000fffe0ff */
[----:B------:R-:W2:Y:S01]  /*48f0*/  LDC R74, c[0x0][0xb0c] ;  /* 0x0002c300ff4a7b82 */ /* 0x000ea20000000800 */
[----:B------:R-:W-:Y:S01]  /*4900*/  LOP3.LUT R153, R4, 0x30, R153, 0xf8, !PT ;  /* 0x0000003004997812 */ /* 0x000fe200078ef899 */
[----:B------:R-:W-:Y:S01]  /*4910*/  IMAD.MOV.U32 R76, RZ, RZ, RZ ;  /* 0x000000ffff4c7224 */ /* 0x000fe200078e00ff */
[----:B------:R-:W-:Y:S01]  /*4920*/  SEL R165, R165, 0xfffffff0, !P1 ;  /* 0xfffffff0a5a57807 */ /* 0x000fe20004800000 */
[----:B------:R-:W-:Y:S01]  /*4930*/  IMAD.MOV.U32 R162, RZ, RZ, RZ ;  /* 0x000000ffffa27224 */ /* 0x000fe200078e00ff */
[----:B------:R-:W-:Y:S01]  /*4940*/  LOP3.LUT R153, R153, 0x1e40, R2, 0xf8, !PT ;  /* 0x00001e4099997812 */ /* 0x000fe200078ef802 */
[----:B------:R-:W-:Y:S01]  /*4950*/  IMAD.MOV.U32 R169, RZ, RZ, RZ ;  /* 0x000000ffffa97224 */ /* 0x000fe200078e00ff */
[----:B------:R-:W-:Y:S01]  /*4960*/  LOP3.LUT R167, R167, 0x60, RZ, 0xc0, !PT ;  /* 0x00000060a7a77812 */ /* 0x000fe200078ec0ff */
[----:B------:R-:W4:Y:S01]  /*4970*/  LDC R155, c[0x0][0xb20] ;  /* 0x0002c800ff9b7b82 */ /* 0x000f220000000800 */
[----:B------:R-:W3:Y:S01]  /*4980*/  LDS R0, [UR49+0x110] ;  /* 0x00011031ff007984 */ /* 0x000ee20008000800 */
[----:B------:R-:W-:Y:S01]  /*4990*/  IMAD.MOV.U32 R159, RZ, RZ, RZ ;  /* 0x000000ffff9f7224 */ /* 0x000fe200078e00ff */
[----:B------:R-:W1:Y:S01]  /*49a0*/  LDCU.64 UR52, c[0x0][0x348] ;  /* 0x00006900ff3477ac */ /* 0x000e620008000a00 */
[----:B------:R-:W-:Y:S01]  /*49b0*/  IMAD.U32 R166, RZ, RZ, UR4 ;  /* 0x00000004ffa67e24 */ /* 0x000fe2000f8e00ff */
[----:B------:R-:W1:Y:S03]  /*49c0*/  LDCU.64 UR38, c[0x0][0x888] ;  /* 0x00011100ff2677ac */ /* 0x000e660008000a00 */
[----:B------:R-:W1:Y:S01]  /*49d0*/  LDC R73, c[0x0][0xb30] ;  /* 0x0002cc00ff497b82 */ /* 0x000e620000000800 */
[----:B------:R-:W1:Y:S01]  /*49e0*/  LDCU.64 UR44, c[0x0][0x890] ;  /* 0x00011200ff2c77ac */ /* 0x000e620008000a00 */
[----:B------:R-:W-:-:S06]  /*49f0*/  UIADD3 UR48, UPT, UPT, UR49, 0x200, URZ ;  /* 0x0000020031307890 */ /* 0x000fcc000fffe0ff */
[----:B------:R-:W1:Y:S08]  /*4a00*/  LDC.64 R148, c[0x0][0xb10] ;  /* 0x0002c400ff947b82 */ /* 0x000e700000000a00 */
[----:B------:R-:W1:Y:S08]  /*4a10*/  LDC.64 R70, c[0x0][0xb18] ;  /* 0x0002c600ff467b82 */ /* 0x000e700000000a00 */
[----:B------:R-:W1:Y:S08]  /*4a20*/  LDC.64 R68, c[0x0][0xb28] ;  /* 0x0002ca00ff447b82 */ /* 0x000e700000000a00 */
[----:B------:R-:W1:Y:S01]  /*4a30*/  LDC.64 R146, c[0x0][0x8b0] ;  /* 0x00022c00ff927b82 */ /* 0x000e620000000a00 */
[----:B---3--:R-:W-:Y:S01]  /*4a40*/  IMAD.IADD R79, R0, 0x1, R79 ;  /* 0x00000001004f7824 */ /* 0x008fe200078e024f */
[----:B------:R-:W-:-:S04]  /*4a50*/  SHF.R.S32.HI R0, RZ, 0x4, R164 ;  /* 0x00000004ff007819 */ /* 0x000fc800000114a4 */
[----:B------:R-:W-:Y:S02]  /*4a60*/  LEA.HI.SX32 R163, R165, R0, 0x1c ;  /* 0x00000000a5a37211 */ /* 0x000fe400078fe2ff */
[----:B------:R-:W3:Y:S08]  /*4a70*/  LDC.64 R144, c[0x0][0x8a8] ;  /* 0x00022a00ff907b82 */ /* 0x000ef00000000a00 */
[----:B--2-4-:R-:W1:Y:S02]  /*4a80*/  LDC R156, c[0x0][0x374] ;  /* 0x0000dd00ff9c7b82 */ /* 0x014e640000000800 */
.L_x_121:
[----:B------:R-:W-:Y:S02]  /*4a90*/  LEA R0, R169, UR49, 0x3 ;  /* 0x00000031a9007c11 */ /* 0x000fe4000f8e18ff */
[----:B------:R-:W-:Y:S02]  /*4aa0*/  SHF.L.U32 R3, R161, 0x1f, RZ ;  /* 0x0000001fa1037819 */ /* 0x000fe400000006ff */
[----:B-1----:R-:W-:Y:S02]  /*4ab0*/  LEA R16, R169, UR49, 0x4 ;  /* 0x00000031a9107c11 */ /* 0x002fe4000f8e20ff */
[----:B------:R-:W2:Y:S02]  /*4ac0*/  SYNCS.PHASECHK.TRANS64.TRYWAIT P0, [R0+URZ+0x80], R3 ;  /* 0x00008003000075a7 */ /* 0x000ea400080011ff */
[----:B--2---:R-:W-:Y:S05]  /*4ad0*/  @!P0 BRA `(.L_x_80) ;  /* 0x0000006c00708947 */ /* 0x004fea0003800000 */
.L_x_159:
[----:B------:R-:W4:Y:S01]  /*4ae0*/  LDC.64 R12, c[0x0][0xb10] ;  /* 0x0002c400ff0c7b82 */ /* 0x000f220000000a00 */
[----:B------:R-:W3:Y:S01]  /*4af0*/  LDS.128 R16, [R16+0xf0] ;  /* 0x0000f00010107984 */ /* 0x000ee20000000c00 */
[----:B-1----:R-:W-:Y:S01]  /*4b00*/  ISETP.NE.AND P1, PT, R73, 0x1, PT ;  /* 0x000000014900780c */ /* 0x002fe20003f25270 */
[----:B--2---:R-:W-:Y:S01]  /*4b10*/  VIADD R0, R0, 0x90 ;  /* 0x0000009000007836 */ /* 0x004fe20000000000 */
[----:B------:R-:W-:Y:S04]  /*4b20*/  ISETP.GE.AND P0, PT, R72, 0x1, PT ;  /* 0x000000014800780c */ /* 0x000fe80003f06270 */
[----:B------:R-:W1:Y:S01]  /*4b30*/  LDC.64 R10, c[0x0][0xb18] ;  /* 0x0002c600ff0a7b82 */ /* 0x000e620000000a00 */
[----:B------:R-:W-:Y:S01]  /*4b40*/  PRMT R0, RZ, 0x654, R0 ;  /* 0x00000654ff007816 */ /* 0x000fe20000000000 */
[----:B------:R-:W-:Y:S01]  /*4b50*/  @!PT LDS RZ, [RZ] ;  /* 0x00000000fffff984 */ /* 0x000fe20000000800 */
[----:B------:R-:W-:Y:S01]  /*4b60*/  @!PT LDS RZ, [RZ] ;  /* 0x00000000fffff984 */ /* 0x000fe20000000800 */
[----:B------:R-:W-:Y:S01]  /*4b70*/  @!PT LDS RZ, [RZ] ;  /* 0x00000000fffff984 */ /* 0x000fe20000000800 */
[----:B------:R-:W-:Y:S01]  /*4b80*/  @!PT LDS RZ, [RZ] ;  /* 0x00000000fffff984 */ /* 0x000fe20000000800 */
[----:B------:R2:W-:Y:S06]  /*4b90*/  MEMBAR.ALL.CTA ;  /* 0x0000000000007992 */ /* 0x0005ec0000008000 */
[----:B--2---:R-:W2:Y:S01]  /*4ba0*/  FENCE.VIEW.ASYNC.S ;  /* 0x00000000000073c6 */ /* 0x004ea20000000000 */
[----:B------:R-:W1:Y:S08]  /*4bb0*/  @!P1 LDC R14, c[0x0][0xb20] ;  /* 0x0002c800ff0e9b82 */ /* 0x000e700000000800 */
[----:B------:R-:W1:Y:S01]  /*4bc0*/  @!P1 LDC R9, c[0x0][0xb0c] ;  /* 0x0002c300ff099b82 */ /* 0x000e620000000800 */
[----:B--2---:R2:W-:Y:S01]  /*4bd0*/  SYNCS.ARRIVE.TRANS64.RED.A1T0 RZ, [R0+URZ], RZ ;  /* 0x000000ff00ff79a7 */ /* 0x0045e200081004ff */
[----:B---3--:R-:W-:Y:S04]  /*4be0*/  LOP3.LUT P4, RZ, R18, 0x1, RZ, 0xc0, !PT ;  /* 0x0000000112ff7812 */ /* 0x008fe8000788c0ff */
[----:B------:R-:W-:Y:S09]  /*4bf0*/  P2R R168, PR, RZ, 0x10 ;  /* 0x00000010ffa87803 */ /* 0x000ff20000000000 */
[----:B------:R-:W-:Y:S02]  /*4c00*/  @P4 MOV R77, R16 ;  /* 0x00000010004d4202 */ /* 0x000fe40000000f00 */
[----:B------:R-:W-:Y:S01]  /*4c10*/  @P4 LOP3.LUT R75, R17, 0xffff, RZ, 0xc0, !PT ;  /* 0x0000ffff114b4812 */ /* 0x000fe200078ec0ff */
[----:B--2-4-:R-:W-:Y:S06]  /*4c20*/  @!P0 BRA `(.L_x_81) ;  /* 0x0000000000a48947 */ /* 0x014fec0003800000 */
[----:B------:R-:W-:Y:S01]  /*4c30*/  IMAD.HI.U32 R24, R156, R71, RZ ;  /* 0x000000479c187227 */ /* 0x000fe200078e00ff */
[----:B------:R-:W-:Y:S02]  /*4c40*/  ISETP.NE.AND P0, PT, R70, 0x1, PT ;  /* 0x000000014600780c */ /* 0x000fe40003f05270 */
[----:B------:R-:W-:Y:S01]  /*4c50*/  ISETP.NE.AND P2, PT, R72, 0x1, PT ;  /* 0x000000014800780c */ /* 0x000fe20003f45270 */
[-C--:B------:R-:W-:Y:S01]  /*4c60*/  IMAD.HI.U32 R22, R157, R148.reuse, RZ ;  /* 0x000000949d167227 */ /* 0x080fe200078e00ff */
[----:B------:R-:W-:Y:S02]  /*4c70*/  SHF.R.U32.HI R23, RZ, R155, R24 ;  /* 0x0000009bff177219 */ /* 0x000fe40000011618 */
[----:B------:R-:W-:Y:S01]  /*4c80*/  ISETP.NE.AND P3, PT, R74, 0x1, PT ;  /* 0x000000014a00780c */ /* 0x000fe20003f65270 */
[----:B------:R-:W-:Y:S01]  /*4c90*/  IMAD.HI.U32 R28, R75, R71, RZ ;  /* 0x000000474b1c7227 */ /* 0x000fe200078e00ff */
[----:B------:R-:W-:Y:S02]  /*4ca0*/  SHF.R.U32.HI R22, RZ, R149, R22 ;  /* 0x00000095ff167219 */ /* 0x000fe40000011616 */
[----:B------:R-:W-:Y:S01]  /*4cb0*/  SEL R3, R156, R23, !P0 ;  /* 0x000000179c037207 */ /* 0x000fe20004000000 */
[----:B------:R-:W-:Y:S01]  /*4cc0*/  IMAD.HI.U32 R26, R77, R148, RZ ;  /* 0x000000944d1a7227 */ /* 0x000fe200078e00ff */
[----:B------:R-:W-:Y:S03]  /*4cd0*/  SEL R7, R157, R22, !P3 ;  /* 0x000000169d077207 */ /* 0x000fe60005800000 */
[-C--:B------:R-:W-:Y:S01]  /*4ce0*/  IMAD.HI.U32 R22, R3, R68.reuse, RZ ;  /* 0x0000004403167227 */ /* 0x080fe200078e00ff */
[----:B------:R-:W-:Y:S03]  /*4cf0*/  SHF.R.U32.HI R26, RZ, R149, R26 ;  /* 0x00000095ff1a7219 */ /* 0x000fe6000001161a */
[----:B------:R-:W-:Y:S01]  /*4d00*/  IMAD.HI.U32 R24, R7, R68, RZ ;  /* 0x0000004407187227 */ /* 0x000fe200078e00ff */
[----:B------:R-:W-:Y:S02]  /*4d10*/  @P2 SHF.R.U32.HI R3, RZ, R69, R22 ;  /* 0x00000045ff032219 */ /* 0x000fe40000011616 */
[----:B------:R-:W-:Y:S02]  /*4d20*/  SHF.R.U32.HI R22, RZ, R155, R28 ;  /* 0x0000009bff167219 */ /* 0x000fe4000001161c */
[----:B------:R-:W-:Y:S01]  /*4d30*/  @P2 SHF.R.U32.HI R7, RZ, R69, R24 ;  /* 0x00000045ff072219 */ /* 0x000fe20000011618 */
[C---:B------:R-:W-:Y:S01]  /*4d40*/  IMAD R2, R72.reuse, R3, RZ ;  /* 0x0000000348027224 */ /* 0x040fe200078e02ff */
[----:B------:R-:W-:Y:S02]  /*4d50*/  SEL R5, R75, R22, !P0 ;  /* 0x000000164b057207 */ /* 0x000fe40004000000 */
[----:B------:R-:W-:Y:S01]  /*4d60*/  SEL R3, R77, R26, !P3 ;  /* 0x0000001a4d037207 */ /* 0x000fe20005800000 */
[----:B------:R-:W-:Y:S01]  /*4d70*/  IMAD R4, R72, R7, RZ ;  /* 0x0000000748047224 */ /* 0x000fe200078e02ff */
[C---:B------:R-:W-:Y:S01]  /*4d80*/  ISETP.GE.AND P0, PT, R5.reuse, R2, PT ;  /* 0x000000020500720c */ /* 0x040fe20003f06270 */
[----:B------:R-:W-:Y:S03]  /*4d90*/  IMAD.HI.U32 R6, R5, R68, RZ ;  /* 0x0000004405067227 */ /* 0x000fe600078e00ff */
[----:B------:R-:W-:Y:S01]  /*4da0*/  ISETP.GE.OR P0, PT, R3, R4, P0 ;  /* 0x000000040300720c */ /* 0x000fe20000706670 */
[----:B------:R-:W-:Y:S01]  /*4db0*/  IMAD.MOV R4, RZ, RZ, -R3 ;  /* 0x000000ffff047224 */ /* 0x000fe200078e0a03 */
[-C--:B------:R-:W-:Y:S03]  /*4dc0*/  SHF.R.U32.HI R6, RZ, R69.reuse, R6 ;  /* 0x00000045ff067219 */ /* 0x080fe60000011606 */
[----:B------:R-:W-:Y:S01]  /*4dd0*/  IMAD R77, R74, R4, R77 ;  /* 0x000000044a4d7224 */ /* 0x000fe200078e024d */
[----:B------:R-:W-:Y:S05]  /*4de0*/  SEL R15, R5, R6, !P2 ;  /* 0x00000006050f7207 */ /* 0x000fea0005000000 */
[----:B------:R-:W-:Y:S02]  /*4df0*/  IMAD.MOV R6, RZ, RZ, -R15 ;  /* 0x000000ffff067224 */ /* 0x000fe400078e0a0f */
[C---:B------:R-:W-:Y:S04]  /*4e00*/  @!P0 IMAD.HI.U32 R2, R3.reuse, R68, RZ ;  /* 0x0000004403028227 */ /* 0x040fe800078e00ff */
[----:B------:R-:W-:Y:S01]  /*4e10*/  IMAD R6, R72, R6, R5 ;  /* 0x0000000648067224 */ /* 0x000fe200078e0205 */
[----:B------:R-:W-:Y:S04]  /*4e20*/  @!P0 SHF.R.U32.HI R2, RZ, R69, R2 ;  /* 0x00000045ff028219 */ /* 0x000fe80000011602 */
[----:B------:R-:W-:Y:S02]  /*4e30*/  @!P0 SEL R0, R3, R2, !P2 ;  /* 0x0000000203008207 */ /* 0x000fe40005000000 */
[----:B------:R-:W-:Y:S02]  /*4e40*/  IADD3 R2, PT, PT, -R5, RZ, RZ ;  /* 0x000000ff05027210 */ /* 0x000fe40007ffe1ff */
[----:B------:R-:W-:Y:S01]  /*4e50*/  @!P0 IADD3 R8, PT, PT, R15, -R0, RZ ;  /* 0x800000000f088210 */ /* 0x000fe20007ffe0ff */
[----:B------:R-:W-:Y:S02]  /*4e60*/  @!P0 IMAD R0, R7, R6, R0 ;  /* 0x0000000607008224 */ /* 0x000fe400078e0200 */
[----:B------:R-:W-:Y:S02]  /*4e70*/  IMAD R75, R70, R2, R75 ;  /* 0x00000002464b7224 */ /* 0x000fe400078e024b */
[----:B------:R-:W-:Y:S02]  /*4e80*/  @!P0 IMAD R5, R8, R72, R3 ;  /* 0x0000004808058224 */ /* 0x000fe400078e0203 */
[----:B------:R-:W-:Y:S04]  /*4e90*/  @!P0 IMAD.MOV.U32 R3, RZ, RZ, R0 ;  /* 0x000000ffff038224 */ /* 0x000fe800078e0000 */
[----:B------:R-:W-:Y:S02]  /*4ea0*/  IMAD R77, R3, R74, R77 ;  /* 0x0000004a034d7224 */ /* 0x000fe400078e024d */
[----:B------:R-:W-:Y:S07]  /*4eb0*/  IMAD R75, R5, R70, R75 ;  /* 0x00000046054b7224 */ /* 0x000fee00078e024b */
.L_x_81:
[----:B-1----:R-:W-:Y:S01]  /*4ec0*/  @!P1 ISETP.NE.AND P0, PT, R10, 0x1, PT ;  /* 0x000000010a00980c */ /* 0x002fe20003f05270 */
[----:B------:R-:W-:Y:S01]  /*4ed0*/  @!P1 IMAD.HI.U32 R0, R77, R12, RZ ;  /* 0x0000000c4d009227 */ /* 0x000fe200078e00ff */
[----:B------:R-:W-:Y:S01]  /*4ee0*/  @!P1 ISETP.NE.AND P2, PT, R9, 0x1, PT ;  /* 0x000000010900980c */ /* 0x000fe20003f45270 */
[----:B------:R-:W-:Y:S01]  /*4ef0*/  ULOP3.LUT UP0, URZ, UR48, 0x1b0, URZ, 0xc0, !UPT ;  /* 0x000001b030ff7892 */ /* 0x000fe2000f80c0ff */
[----:B------:R-:W-:Y:S01]  /*4f00*/  R2UR UR42, R21 ;  /* 0x00000000152a72ca */ /* 0x000fe200000e0000 */
[----:B------:R-:W-:Y:S01]  /*4f10*/  @!P1 IMAD.HI.U32 R3, R75, R11, RZ ;  /* 0x0000000b4b039227 */ /* 0x000fe200078e00ff */
[----:B------:R-:W-:Y:S02]  /*4f20*/  @!P1 SHF.R.U32.HI R0, RZ, R13, R0 ;  /* 0x0000000dff009219 */ /* 0x000fe40000011600 */
[----:B------:R-:W-:Y:S01]  /*4f30*/  R2UR UR41, R20 ;  /* 0x00000000142972ca */ /* 0x000fe200000e0000 */
[----:B------:R-:W-:Y:S01]  /*4f40*/  VIADD R169, R169, 0x1 ;  /* 0x00000001a9a97836 */ /* 0x000fe20000000000 */
[----:B------:R-:W-:Y:S02]  /*4f50*/  @!P1 SHF.R.U32.HI R2, RZ, R14, R3 ;  /* 0x0000000eff029219 */ /* 0x000fe40000011603 */
[----:B------:R-:W-:Y:S02]  /*4f60*/  @!P1 SEL R3, R77, R0, !P2 ;  /* 0x000000004d039207 */ /* 0x000fe40005000000 */
[----:B------:R-:W-:Y:S02]  /*4f70*/  @!P1 SEL R2, R75, R2, !P0 ;  /* 0x000000024b029207 */ /* 0x000fe40004000000 */
[----:B------:R-:W-:Y:S01]  /*4f80*/  @P4 SHF.R.U32.HI R158, RZ, 0x10, R17 ;  /* 0x00000010ff9e4819 */ /* 0x000fe20000011611 */
[----:B------:R-:W-:Y:S02]  /*4f90*/  USHF.L.U32 UR42, UR42, 0x7, URZ ;  /* 0x000000072a2a7899 */ /* 0x000fe400080006ff */
[----:B------:R-:W-:Y:S02]  /*4fa0*/  @!P1 IMAD.IADD R0, R2, 0x1, -R3 ;  /* 0x0000000102009824 */ /* 0x000fe400078e0a03 */
[----:B------:R-:W-:Y:S01]  /*4fb0*/  @!P1 IMAD.IADD R2, R3, 0x1, -R2 ;  /* 0x0000000103029824 */ /* 0x000fe200078e0a02 */
[----:B------:R-:W-:Y:S01]  /*4fc0*/  USHF.L.U32 UR41, UR41, 0x8, URZ ;  /* 0x0000000829297899 */ /* 0x000fe200080006ff */
[----:B------:R-:W-:Y:S02]  /*4fd0*/  @!P1 IMAD R77, R0, R9, R77 ;  /* 0x00000009004d9224 */ /* 0x000fe400078e024d */
[----:B------:R-:W-:Y:S01]  /*4fe0*/  @!P1 IMAD R75, R2, R10, R75 ;  /* 0x0000000a024b9224 */ /* 0x000fe200078e024b */
[----:B------:R-:W-:Y:S08]  /*4ff0*/  BRA.U !UP0, `(.L_x_82) ;  /* 0x0000000108407547 */ /* 0x000ff0000b800000 */
[----:B------:R-:W1:Y:S01]  /*5000*/  LDCU.64 UR8, c[0x4][0x88] ;  /* 0x01001100ff0877ac */ /* 0x000e620008000a00 */
[----:B------:R-:W-:Y:S01]  /*5010*/  MOV R3, 0x0 ;  /* 0x0000000000037802 */ /* 0x000fe20000000f00 */
[----:B------:R-:W-:Y:S02]  /*5020*/  HFMA2 R12, -RZ, RZ, 0, 5.9604644775390625e-08 ;  /* 0x00000001ff0c7431 */ /* 0x000fe400000001ff */
[----:B------:R-:W-:Y:S02]  /*5030*/  IMAD.MOV.U32 R8, RZ, RZ, 0x70 ;  /* 0x00000070ff087424 */ /* 0x000fe400078e00ff */
[----:B------:R-:W-:Y:S01]  /*5040*/  IMAD.MOV.U32 R13, RZ, RZ, RZ ;  /* 0x000000ffff0d7224 */ /* 0x000fe200078e00ff */
[----:B------:R-:W2:Y:S01]  /*5050*/  LDCU.64 UR6, c[0x4][0x90] ;  /* 0x01001200ff0677ac */ /* 0x000ea20008000a00 */
[----:B------:R-:W3:Y:S01]  /*5060*/  LDC.64 R2, c[0x4][R3] ;  /* 0x0100000003027b82 */ /* 0x000ee20000000a00 */
[----:B------:R-:W4:Y:S01]  /*5070*/  LDCU.64 UR4, c[0x4][0x8] ;  /* 0x01000100ff0477ac */ /* 0x000f220008000a00 */
[----:B-1----:R-:W-:Y:S01]  /*5080*/  MOV R5, UR9 ;  /* 0x0000000900057c02 */ /* 0x002fe20008000f00 */
[----:B------:R-:W-:Y:S01]  /*5090*/  IMAD.U32 R4, RZ, RZ, UR8 ;  /* 0x00000008ff047e24 */ /* 0x000fe2000f8e00ff */
[----:B--2---:R-:W-:Y:S01]  /*50a0*/  MOV R7, UR7 ;  /* 0x0000000700077c02 */ /* 0x004fe20008000f00 */
[----:B------:R-:W-:Y:S01]  /*50b0*/  IMAD.U32 R6, RZ, RZ, UR6 ;  /* 0x00000006ff067e24 */ /* 0x000fe2000f8e00ff */
[----:B----4-:R-:W-:Y:S01]  /*50c0*/  MOV R11, UR5 ;  /* 0x00000005000b7c02 */ /* 0x010fe20008000f00 */
[----:B------:R-:W-:Y:S02]  /*50d0*/  IMAD.U32 R10, RZ, RZ, UR4 ;  /* 0x00000004ff0a7e24 */ /* 0x000fe4000f8e00ff */
[----:B------:R-:W-:Y:S07]  /*50e0*/  LEPC R20, `(.L_x_82) ;  /* 0x000000001014794e */ /* 0x000fee0000000000 */
[----:B---3-5:R-:W-:Y:S05]  /*50f0*/  CALL.ABS.NOINC R2 ;  /* 0x0000000002007343 */ /* 0x028fea0003c00000 */
.L_x_82:
[----:B------:R-:W-:Y:S01]  /*5100*/  LOP3.LUT P0, RZ, R166, 0x1b0, RZ, 0xc0, !PT ;  /* 0x000001b0a6ff7812 */ /* 0x000fe2000780c0ff */
[----:B------:R-:W-:Y:S11]  /*5110*/  BSSY.RECONVERGENT B6, `(.L_x_83) ;  /* 0x0000013000067945 */ /* 0x000ff60003800200 */
[----:B------:R-:W-:Y:S01]  /*5120*/  @!UPT UIADD3 URZ, UPT, UPT, URZ, URZ, URZ ;  /* 0x000000fffffff290 */ /* 0x000fe2000fffe0ff */
[----:B------:R-:W-:Y:S05]  /*5130*/  @!P0 BRA `(.L_x_84) ;  /* 0x0000000000408947 */ /* 0x000fea0003800000 */
        /* <DEDUP_REMOVED lines=16> */
.L_x_84:
[----:B------:R-:W-:Y:S05]  /*5240*/  BSYNC.RECONVERGENT B6 ;  /* 0x0000000000067941 */ /* 0x000fea0003800200 */
.L_x_83:
[----:B------:R-:W-:Y:S01]  /*5250*/  ISETP.NE.U32.AND P4, PT, R146, RZ, PT ;  /* 0x000000ff9200720c */ /* 0x000fe20003f85070 */
[----:B------:R-:W-:Y:S01]  /*5260*/  UISETP.NE.AND UP2, UPT, UR50, URZ, UPT ;  /* 0x000000ff3200728c */ /* 0x000fe2000bf45270 */
[----:B------:R-:W-:Y:S01]  /*5270*/  ISETP.NE.U32.AND P2, PT, RZ, UR38, PT ;  /* 0x00000026ff007c0c */ /* 0x000fe2000bf45070 */
[----:B------:R-:W-:Y:S01]  /*5280*/  UISETP.NE.U32.AND UP1, UPT, UR44, URZ, UPT ;  /* 0x000000ff2c00728c */ /* 0x000fe2000bf25070 */
[----:B------:R-:W-:Y:S01]  /*5290*/  ISETP.NE.AND.EX P4, PT, R147, RZ, PT, P4 ;  /* 0x000000ff9300720c */ /* 0x000fe20003f85340 */
[----:B------:R-:W-:Y:S01]  /*52a0*/  UPLOP3.LUT UP0, UPT, UPT, UPT, UPT, 0x40, 0x4 ;  /* 0x000000000004789c */ /* 0x000fe20003f0e870 */
[----:B------:R-:W-:Y:S01]  /*52b0*/  ISETP.NE.AND.EX P2, PT, RZ, UR39, PT, P2 ;  /* 0x00000027ff007c0c */ /* 0x000fe2000bf45320 */
[----:B------:R-:W-:Y:S01]  /*52c0*/  UISETP.NE.AND.EX UP1, UPT, UR45, URZ, UPT, UP1 ;  /* 0x000000ff2d00728c */ /* 0x000fe2000bf25310 */
[----:B------:R-:W-:Y:S04]  /*52d0*/  PLOP3.LUT P1, PT, PT, PT, UP2, 0x80, 0x8 ;  /* 0x000000000008781c */ /* 0x000fe80003f2f028 */
[----:B------:R-:W-:Y:S06]  /*52e0*/  @UP2 UPLOP3.LUT UP0, UPT, UPT, UPT, UP1, 0x80, 0x8 ;  /* 0x000000000008289c */ /* 0x000fec0003f0f010 */
[----:B------:R-:W-:Y:S01]  /*52f0*/  PLOP3.LUT P0, PT, PT, PT, UP0, 0x80, 0x8 ;  /* 0x000000000008781c */ /* 0x000fe20003f0f008 */
[----:B------:R-:W-:Y:S01]  /*5300*/  @!UPT UIADD3 URZ, UPT, UPT, URZ, URZ, URZ ;  /* 0x000000fffffff290 */ /* 0x000fe2000fffe0ff */
[----:B------:R-:W-:Y:S11]  /*5310*/  BRA.U !UP1, `(.L_x_85) ;  /* 0x0000000109387547 */ /* 0x000ff6000b800000 */
[----:B------:R-:W-:Y:S01]  /*5320*/  UISETP.NE.U32.AND UP0, UPT, UR38, URZ, UPT ;  /* 0x000000ff2600728c */ /* 0x000fe2000bf05070 */
[----:B------:R-:W-:Y:S02]  /*5330*/  HFMA2 R0, -RZ, RZ, 0, 5.9604644775390625e-08 ;  /* 0x00000001ff007431 */ /* 0x000fe400000001ff */
[----:B------:R-:W-:Y:S01]  /*5340*/  IMAD.MOV.U32 R151, RZ, RZ, 0x1 ;  /* 0x00000001ff977424 */ /* 0x000fe200078e00ff */
[----:B------:R-:W-:Y:S06]  /*5350*/  UISETP.NE.AND.EX UP0, UPT, UR39, URZ, UPT, UP0 ;  /* 0x000000ff2700728c */ /* 0x000fec000bf05300 */
[----:B------:R-:W-:Y:S05]  /*5360*/  PLOP3.LUT P3, PT, PT, PT, UP0, 0x80, 0x8 ;  /* 0x000000000008781c */ /* 0x000fea0003f6f008 */
[----:B------:R-:W1:Y:S01]  /*5370*/  @UP0 LDCU.64 UR6, c[0x0][0x888] ;  /* 0x00011100ff0607ac */ /* 0x000e620008000a00 */
[----:B------:R-:W-:Y:S07]  /*5380*/  @UP0 UIMAD UR4, UR36, UR44, URZ ;  /* 0x0000002c240402a4 */ /* 0x000fee000f8e02ff */
[----:B------:R-:W-:Y:S01]  /*5390*/  @!P3 PRMT R151, R0, 0x7610, R151 ;  /* 0x000076100097b816 */ /* 0x000fe20000000097 */
[----:B-1----:R-:W-:Y:S03]  /*53a0*/  @UP0 UIMAD.WIDE UR6, UR4, 0x4, UR6 ;  /* 0x00000004040608a5 */ /* 0x002fe6000f8e0206 */
[----:B------:R-:W1:Y:S03]  /*53b0*/  @!UP0 LDCU UR4, c[0x0][0x880] ;  /* 0x00011000ff0487ac */ /* 0x000e660008000800 */
[----:B------:R-:W-:Y:S01]  /*53c0*/  IMAD.U32 R2, RZ, RZ, UR6 ;  /* 0x00000006ff027e24 */ /* 0x000fe2000f8e00ff */
[----:B------:R-:W-:Y:S05]  /*53d0*/  MOV R3, UR7 ;  /* 0x0000000700037c02 */ /* 0x000fea0008000f00 */
[----:B-----5:R2:W5:Y:S02]  /*53e0*/  @P3 LDG.E R82, desc[UR46][R2.64] ;  /* 0x0000002e02523981 */ /* 0x020564000c1e1900 */
[----:B-12---:R-:W-:Y:S02]  /*53f0*/  @!P3 IMAD.U32 R82, RZ, RZ, UR4 ;  /* 0x00000004ff52be24 */ /* 0x006fe4000f8e00ff */
.L_x_85:
[----:B------:R-:W-:Y:S05]  /*5400*/  @!P4 BRA `(.L_x_86) ;  /* 0x000000000020c947 */ /* 0x000fea0003800000 */
[----:B------:R-:W-:Y:S04]  /*5410*/  ISETP.NE.U32.AND P3, PT, R144, RZ, PT ;  /* 0x000000ff9000720c */ /* 0x000fe80003f65070 */
[----:B------:R-:W-:Y:S11]  /*5420*/  ISETP.NE.AND.EX P3, PT, R145, RZ, PT, P3 ;  /* 0x000000ff9100720c */ /* 0x000ff60003f65330 */
[----:B------:R-:W-:Y:S02]  /*5430*/  @!UPT UIADD3 URZ, UPT, UPT, URZ, URZ, URZ ;  /* 0x000000fffffff290 */ /* 0x000fe4000fffe0ff */
[----:B------:R-:W1:Y:S01]  /*5440*/  @P3 LDC.64 R2, c[0x0][0x8a8] ;  /* 0x00022a00ff023b82 */ /* 0x000e620000000a00 */
[----:B------:R-:W-:Y:S04]  /*5450*/  @P3 IMAD R0, R146, UR36, RZ ;  /* 0x0000002492003c24 */ /* 0x000fe8000f8e02ff */
[----:B-1----:R-:W-:Y:S05]  /*5460*/  @P3 IMAD.WIDE R2, R0, 0x4, R2 ;  /* 0x0000000400023825 */ /* 0x002fea00078e0202 */
[----:B-----5:R1:W5:Y:S02]  /*5470*/  @P3 LDG.E R78, desc[UR46][R2.64] ;  /* 0x0000002e024e3981 */ /* 0x020364000c1e1900 */
[----:B-1----:R-:W2:Y:S02]  /*5480*/  @!P3 LDC R78, c[0x0][0x8a0] ;  /* 0x00022800ff4ebb82 */ /* 0x002ea40000000800 */
.L_x_86:
[----:B-----5:R-:W-:Y:S01]  /*5490*/  ISETP.NE.AND P4, PT, R82, RZ, PT ;  /* 0x000000ff5200720c */ /* 0x020fe20003f85270 */
[----:B------:R-:W-:Y:S01]  /*54a0*/  BSSY B1, `(.L_x_87) ;  /* 0x0000048000017945 */ /* 0x000fe20003800000 */
[----:B------:R-:W-:Y:S01]  /*54b0*/  SEL R7, RZ, 0xffffffff, P2 ;  /* 0xffffffffff077807 */ /* 0x000fe20001000000 */
[----:B------:R-:W-:Y:S01]  /*54c0*/  IMAD.MOV.U32 R109, RZ, RZ, 0x1 ;  /* 0x00000001ff6d7424 */ /* 0x000fe200078e00ff */
[----:B------:R-:W-:Y:S01]  /*54d0*/  LOP3.LUT P3, RZ, R151, 0xff, RZ, 0xc0, !PT ;  /* 0x000000ff97ff7812 */ /* 0x000fe2000786c0ff */
[----:B------:R-:W-:Y:S01]  /*54e0*/  IMAD R80, R76, 0x100, R79 ;  /* 0x000001004c507824 */ /* 0x000fe200078e024f */
[----:B------:R-:W-:Y:S02]  /*54f0*/  @P1 SEL R0, RZ, 0xffffffff, P4 ;  /* 0xffffffffff001807 */ /* 0x000fe40002000000 */
[----:B------:R-:W-:Y:S02]  /*5500*/  CS2R R98, SRZ ;  /* 0x0000000000627805 */ /* 0x000fe4000001ff00 */
[----:B------:R-:W-:Y:S02]  /*5510*/  LEA R3, R160, UR49, 0x3 ;  /* 0x00000031a0037c11 */ /* 0x000fe4000f8e18ff */
[----:B------:R-:W-:Y:S02]  /*5520*/  CS2R R96, SRZ ;  /* 0x0000000000607805 */ /* 0x000fe4000001ff00 */
[----:B------:R-:W-:Y:S02]  /*5530*/  @P0 SEL R0, R7, R0, !P3 ;  /* 0x0000000007000207 */ /* 0x000fe40005800000 */
[----:B------:R-:W-:Y:S02]  /*5540*/  CS2R R94, SRZ ;  /* 0x00000000005e7805 */ /* 0x000fe4000001ff00 */
[----:B------:R-:W-:Y:S02]  /*5550*/  LEA R108, R76, UR49, 0x3 ;  /* 0x000000314c6c7c11 */ /* 0x000fe4000f8e18ff */
[----:B------:R-:W-:Y:S02]  /*5560*/  CS2R R92, SRZ ;  /* 0x00000000005c7805 */ /* 0x000fe4000001ff00 */
[----:B------:R-:W-:Y:S02]  /*5570*/  @P1 LOP3.LUT R0, R0, 0x1, RZ, 0xc0, !PT ;  /* 0x0000000100001812 */ /* 0x000fe400078ec0ff */
[----:B------:R-:W-:Y:S02]  /*5580*/  CS2R R90, SRZ ;  /* 0x00000000005a7805 */ /* 0x000fe4000001ff00 */
[----:B------:R-:W-:Y:S02]  /*5590*/  SHF.L.U32 R5, R162, 0x1f, RZ ;  /* 0x0000001fa2057819 */ /* 0x000fe400000006ff */
[----:B------:R-:W-:Y:S02]  /*55a0*/  CS2R R88, SRZ ;  /* 0x0000000000587805 */ /* 0x000fe4000001ff00 */
[----:B------:R-:W-:Y:S02]  /*55b0*/  ISETP.NE.U32.OR P6, PT, R0, 0x1, !P1 ;  /* 0x000000010000780c */ /* 0x000fe40004fc5470 */
[----:B------:R-:W-:Y:S02]  /*55c0*/  CS2R R102, SRZ ;  /* 0x0000000000667805 */ /* 0x000fe4000001ff00 */
[----:B------:R-:W-:Y:S02]  /*55d0*/  PLOP3.LUT P2, PT, PT, PT, UP1, 0x80, 0x8 ;  /* 0x000000000008781c */ /* 0x000fe40003f4f018 */
[----:B------:R-:W-:Y:S02]  /*55e0*/  CS2R R100, SRZ ;  /* 0x0000000000647805 */ /* 0x000fe4000001ff00 */
[----:B------:R-:W-:Y:S02]  /*55f0*/  SEL R0, RZ, 0xffffffff, P4 ;  /* 0xffffffffff007807 */ /* 0x000fe40002000000 */
[----:B------:R-:W-:Y:S03]  /*5600*/  P2R R117, PR, RZ, 0x40 ;  /* 0x00000040ff757803 */ /* 0x000fe60000000000 */
[----:B------:R-:W-:Y:S04]  /*5610*/  @P6 SHF.L.U32 R2, R159, 0x1f, RZ ;  /* 0x0000001f9f026819 */ /* 0x000fe800000006ff */
[----:B------:R-:W-:Y:S01]  /*5620*/  @P2 SEL R0, R7, R0, !P3 ;  /* 0x0000000007002207 */ /* 0x000fe20005800000 */
[----:B------:R-:W1:Y:S03]  /*5630*/  @P6 SYNCS.PHASECHK.TRANS64.TRYWAIT P1, [R3+URZ+0x30], R2 ;  /* 0x00003002030065a7 */ /* 0x000e6600080211ff */
[----:B------:R-:W-:Y:S04]  /*5640*/  LOP3.LUT R0, R0, 0x1, RZ, 0xc0, !PT ;  /* 0x0000000100007812 */ /* 0x000fe800078ec0ff */
[----:B------:R-:W-:Y:S04]  /*5650*/  ISETP.NE.U32.AND P5, PT, R0, 0x1, PT ;  /* 0x000000010000780c */ /* 0x000fe80003fa5070 */
[----:B------:R-:W-:Y:S01]  /*5660*/  P2R R110, PR, RZ, 0x20 ;  /* 0x00000020ff6e7803 */ /* 0x000fe20000000000 */
[----:B------:R3:W4:Y:S01]  /*5670*/  SYNCS.PHASECHK.TRANS64.TRYWAIT P0, [R108+URZ+0xa0], R5 ;  /* 0x0000a0056c0075a7 */ /* 0x00072200080011ff */
[----:B-1----:R-:W-:Y:S01]  /*5680*/  @P6 SEL R109, RZ, 0x1, !P1 ;  /* 0x00000001ff6d6807 */ /* 0x002fe20004800000 */
[----:B---3--:R-:W-:Y:S06]  /*5690*/  @!P6 BRA `(.L_x_88) ;  /* 0x0000000000a0e947 */ /* 0x008fec0003800000 */
[----:B------:R-:W-:Y:S01]  /*56a0*/  @P5 IMAD R7, R160, 0x2000, R153 ;  /* 0x00002000a0075824 */ /* 0x000fe200078e0299 */
[----:B------:R-:W-:Y:S01]  /*56b0*/  ISETP.NE.AND P1, PT, R109, RZ, PT ;  /* 0x000000ff6d00720c */ /* 0x000fe20003f25270 */
[----:B------:R-:W-:Y:S01]  /*56c0*/  BSSY B0, `(.L_x_89) ;  /* 0x0000011000007945 */ /* 0x000fe20003800000 */
[----:B------:R-:W-:Y:S01]  /*56d0*/  CS2R R102, SRZ ;  /* 0x0000000000667805 */ /* 0x000fe2000001ff00 */
[----:B------:R-:W-:Y:S01]  /*56e0*/  @P5 VIADD R2, R7, UR49 ;  /* 0x0000003107025c36 */ /* 0x000fe20008000000 */
[----:B------:R-:W-:Y:S02]  /*56f0*/  CS2R R100, SRZ ;  /* 0x0000000000647805 */ /* 0x000fe4000001ff00 */
[----:B------:R-:W-:Y:S02]  /*5700*/  CS2R R90, SRZ ;  /* 0x00000000005a7805 */ /* 0x000fe4000001ff00 */
[----:B------:R-:W-:Y:S01]  /*5710*/  CS2R R88, SRZ ;  /* 0x0000000000587805 */ /* 0x000fe2000001ff00 */
[--C-:B------:R-:W-:Y:S01]  /*5720*/  @P5 IMAD.IADD R6, R165, 0x1, R2.reuse ;  /* 0x00000001a5065824 */ /* 0x100fe200078e0202 */
[----:B------:R-:W-:Y:S01]  /*5730*/  CS2R R94, SRZ ;  /* 0x00000000005e7805 */ /* 0x000fe2000001ff00 */
[--C-:B------:R-:W-:Y:S01]  /*5740*/  @P5 IMAD.IADD R4, R164, 0x1, R2.reuse ;  /* 0x00000001a4045824 */ /* 0x100fe200078e0202 */
[----:B------:R-:W-:Y:S01]  /*5750*/  CS2R R92, SRZ ;  /* 0x00000000005c7805 */ /* 0x000fe2000001ff00 */
[----:B------:R-:W-:Y:S01]  /*5760*/  @P5 IMAD R2, R163, 0x10, R2 ;  /* 0x00000010a3025824 */ /* 0x000fe200078e0202 */
[----:B------:R-:W-:Y:S02]  /*5770*/  CS2R R98, SRZ ;  /* 0x0000000000627805 */ /* 0x000fe4000001ff00 */
[----:B------:R-:W-:Y:S01]  /*5780*/  CS2R R96, SRZ ;  /* 0x0000000000607805 */ /* 0x000fe2000001ff00 */
[----:B------:R-:W-:Y:S06]  /*5790*/  @P1 BRA `(.L_x_90) ;  /* 0x00000000000c1947 */ /* 0x000fec0003800000 */
[----:B------:R-:W-:Y:S04]  /*57a0*/  SHF.L.U32 R0, R159, 0x1f, RZ ;  /* 0x0000001f9f007819 */ /* 0x000fe800000006ff */
[----:B------:R-:W1:Y:S02]  /*57b0*/  SYNCS.PHASECHK.TRANS64.TRYWAIT P1, [R3+URZ+0x30], R0 ;  /* 0x00003000030075a7 */ /* 0x000e6400080211ff */
[----:B-1----:R-:W-:Y:S05]  /*57c0*/  @!P1 BRA `(.L_x_91) ;  /* 0x0000006000489947 */ /* 0x002fea0003800000 */
.L_x_90:
[----:B------:R-:W-:Y:S05]  /*57d0*/  BSYNC B0 ;  /* 0x0000000000007941 */ /* 0x000fea0003800000 */
.L_x_89:
[----:B------:R-:W-:Y:S01]  /*57e0*/  ISETP.NE.AND P1, PT, R110, RZ, PT ;  /* 0x000000ff6e00720c */ /* 0x000fe20003f25270 */
[----:B-1----:R-:W-:Y:S02]  /*57f0*/  VIADD R3, R3, 0x50 ;  /* 0x0000005003037836 */ /* 0x002fe40000000000 */
[----:B------:R-:W-:Y:S02]  /*5800*/  IMAD.U32 R0, RZ, RZ, UR37 ;  /* 0x00000025ff007e24 */ /* 0x000fe4000f8e00ff */
[----:B------:R-:W-:Y:S03]  /*5810*/  VIADD R160, R160, 0x1 ;  /* 0x00000001a0a07836 */ /* 0x000fe60000000000 */
[----:B------:R-:W-:Y:S05]  /*5820*/  PRMT R0, R0, 0x654, R3 ;  /* 0x0000065400007816 */ /* 0x000fea0000000003 */
[----:B------:R1:W3:Y:S04]  /*5830*/  @P1 LDS.128 R100, [R7+UR49+0x200] ;  /* 0x0002003107641984 */ /* 0x0002e80008000c00 */
[----:B------:R1:W1:Y:S04]  /*5840*/  @P1 LDS.128 R88, [R6+0x200] ;  /* 0x0002000006581984 */ /* 0x0002680000000c00 */
[----:B------:R1:W1:Y:S04]  /*5850*/  @P1 LDS.128 R92, [R4+0x200] ;  /* 0x00020000045c1984 */ /* 0x0002680000000c00 */
[----:B------:R1:W1:Y:S01]  /*5860*/  @P1 LDS.128 R96, [R2+0x200] ;  /* 0x0002000002601984 */ /* 0x0002620000000c00 */
[C---:B------:R-:W-:Y:S01]  /*5870*/  ISETP.NE.AND P1, PT, R160.reuse, 0x4, PT ;  /* 0x00000004a000780c */ /* 0x040fe20003f25270 */
[----:B------:R-:W-:Y:S01]  /*5880*/  @!PT LDS RZ, [RZ] ;  /* 0x00000000fffff984 */ /* 0x000fe20000000800 */
[----:B------:R-:W-:Y:S01]  /*5890*/  @!PT LDS RZ, [RZ] ;  /* 0x00000000fffff984 */ /* 0x000fe20000000800 */
[----:B------:R-:W-:Y:S01]  /*58a0*/  @!PT LDS RZ, [RZ] ;  /* 0x00000000fffff984 */ /* 0x000fe20000000800 */
[----:B------:R-:W-:Y:S01]  /*58b0*/  @!PT LDS RZ, [RZ] ;  /* 0x00000000fffff984 */ /* 0x000fe20000000800 */
[----:B------:R5:W-:Y:S06]  /*58c0*/  MEMBAR.ALL.CTA ;  /* 0x0000000000007992 */ /* 0x000bec0000008000 */
[----:B-----5:R-:W5:Y:S01]  /*58d0*/  FENCE.VIEW.ASYNC.S ;  /* 0x00000000000073c6 */ /* 0x020f620000000000 */
[----:B------:R-:W-:Y:S01]  /*58e0*/  SEL R160, R160, RZ, P1 ;  /* 0x000000ffa0a07207 */ /* 0x000fe20000800000 */
[----:B-----5:R5:W-:Y:S02]  /*58f0*/  SYNCS.ARRIVE.TRANS64.RED.A1T0 RZ, [R0+URZ], RZ ;  /* 0x000000ff00ff79a7 */ /* 0x020be400081004ff */
[----:B-----5:R-:W-:Y:S04]  /*5900*/  SEL R0, RZ, 0x1, P1 ;  /* 0x00000001ff007807 */ /* 0x020fe80000800000 */
[----:B---3--:R-:W-:Y:S02]  /*5910*/  LOP3.LUT R159, R159, R0, RZ, 0x3c, !PT ;  /* 0x000000009f9f7212 */ /* 0x008fe400078e3cff */
.L_x_88:
[----:B------:R-:W-:Y:S05]  /*5920*/  BSYNC B1 ;  /* 0x0000000000017941 */ /* 0x000fea0003800000 */
.L_x_87:
[----:B------:R-:W-:Y:S04]  /*5930*/  SHF.R.U32.HI R3, RZ, 0x15, R80 ;  /* 0x00000015ff037819 */ /* 0x000fe80000011650 */
[----:B------:R-:W-:Y:S01]  /*5940*/  LOP3.LUT P1, RZ, R3, 0x3, R154, 0x48, !PT ;  /* 0x0000000303ff7812 */ /* 0x000fe2000782489a */
[----:B------:R-:W-:Y:S01]  /*5950*/  @!UPT UIADD3 URZ, UPT, UPT, URZ, URZ, URZ ;  /* 0x000000fffffff290 */ /* 0x000fe2000fffe0ff */
[----:B----4-:R-:W-:Y:S11]  /*5960*/  @P0 BRA `(.L_x_92) ;  /* 0x0000000000080947 */ /* 0x010ff60003800000 */
[----:B------:R-:W3:Y:S02]  /*5970*/  SYNCS.PHASECHK.TRANS64.TRYWAIT P0, [R108+URZ+0xa0], R5 ;  /* 0x0000a0056c0075a7 */ /* 0x000ee400080011ff */
[----:B---3--:R-:W-:Y:S05]  /*5980*/  @!P0 BRA `(.L_x_93) ;  /* 0x0000005c00ec8947 */ /* 0x008fea0003800000 */
.L_x_92:
[----:B------:R-:W-:Y:S05]  /*5990*/  @!P1 BRA `(.L_x_94) ;  /* 0x0000000000409947 */ /* 0x000fea0003800000 */
[----:B------:R-:W3:Y:S01]  /*59a0*/  LDCU.64 UR8, c[0x4][0x78] ;  /* 0x01000f00ff0877ac */ /* 0x000ee20008000a00 */
[----:B------:R-:W-:Y:S01]  /*59b0*/  MOV R3, 0x0 ;  /* 0x0000000000037802 */ /* 0x000fe20000000f00 */
[----:B------:R-:W-:Y:S02]  /*59c0*/  HFMA2 R12, -RZ, RZ, 0, 5.9604644775390625e-08 ;  /* 0x00000001ff0c7431 */ /* 0x000fe400000001ff */
[----:B------:R-:W-:Y:S02]  /*59d0*/  IMAD.MOV.U32 R8, RZ, RZ, 0x192 ;  /* 0x00000192ff087424 */ /* 0x000fe400078e00ff */
[----:B------:R-:W-:Y:S01]  /*59e0*/  IMAD.MOV.U32 R13, RZ, RZ, RZ ;  /* 0x000000ffff0d7224 */ /* 0x000fe200078e00ff */
[----:B------:R-:W4:Y:S01]  /*59f0*/  LDCU.64 UR6, c[0x4][0x80] ;  /* 0x01001000ff0677ac */ /* 0x000f220008000a00 */
[----:B-1----:R-:W1:Y:S01]  /*5a00*/  LDC.64 R2, c[0x4][R3] ;  /* 0x0100000003027b82 */ /* 0x002e620000000a00 */
[----:B------:R-:W5:Y:S01]  /*5a10*/  LDCU.64 UR4, c[0x4][0x18] ;  /* 0x01000300ff0477ac */ /* 0x000f620008000a00 */
[----:B---3--:R-:W-:Y:S01]  /*5a20*/  MOV R5, UR9 ;  /* 0x0000000900057c02 */ /* 0x008fe20008000f00 */
[----:B------:R-:W-:Y:S01]  /*5a30*/  IMAD.U32 R4, RZ, RZ, UR8 ;  /* 0x00000008ff047e24 */ /* 0x000fe2000f8e00ff */
[----:B----4-:R-:W-:Y:S01]  /*5a40*/  MOV R7, UR7 ;  /* 0x0000000700077c02 */ /* 0x010fe20008000f00 */
[----:B------:R-:W-:Y:S01]  /*5a50*/  IMAD.U32 R6, RZ, RZ, UR6 ;  /* 0x00000006ff067e24 */ /* 0x000fe2000f8e00ff */
[----:B-----5:R-:W-:Y:S01]  /*5a60*/  MOV R11, UR5 ;  /* 0x00000005000b7c02 */ /* 0x020fe20008000f00 */
[----:B------:R-:W-:Y:S02]  /*5a70*/  IMAD.U32 R10, RZ, RZ, UR4 ;  /* 0x00000004ff0a7e24 */ /* 0x000fe4000f8e00ff */
[----:B------:R-:W-:Y:S07]  /*5a80*/  LEPC R20, `(.L_x_94) ;  /* 0x000000001014794e */ /* 0x000fee0000000000 */
[----:B-12---:R-:W-:Y:S05]  /*5a90*/  CALL.ABS.NOINC R2 ;  /* 0x0000000002007343 */ /* 0x006fea0003c00000 */
.L_x_94:
[----:B------:R-:W-:Y:S01]  /*5aa0*/  SHF.L.U32 R83, R100, 0x10, RZ ;  /* 0x0000001064537819 */ /* 0x000fe200000006ff */
[----:B------:R-:W-:Y:S05]  /*5ab0*/  WARPSYNC.ALL ;  /* 0x0000000000007948 */ /* 0x000fea0003800000 */
[----:B------:R-:W-:Y:S01]  /*5ac0*/  R2UR UR4, R80 ;  /* 0x00000000500472ca */ /* 0x000fe200000e0000 */
[----:B------:R-:W-:Y:S01]  /*5ad0*/  BSSY.RECONVERGENT B0, `(.L_x_95) ;  /* 0x0000121000007945 */ /* 0x000fe20003800200 */
[----:B------:R-:W-:Y:S02]  /*5ae0*/  IADD3 R111, PT, PT, R153, UR49, RZ ;  /* 0x00000031996f7c10 */ /* 0x000fe4000fffe0ff */
[----:B------:R-:W-:Y:S02]  /*5af0*/  SHF.L.U32 R116, R163, 0x4, RZ ;  /* 0x00000004a3747819 */ /* 0x000fe400000006ff */
[-C--:B------:R-:W-:Y:S02]  /*5b00*/  IADD3 R172, PT, PT, R165, R111.reuse, RZ ;  /* 0x0000006fa5ac7210 */ /* 0x080fe40007ffe0ff */
[----:B------:R-:W-:Y:S02]  /*5b10*/  IADD3 R171, PT, PT, R164, R111, RZ ;  /* 0x0000006fa4ab7210 */ /* 0x000fe40007ffe0ff */
[----:B------:R-:W-:Y:S02]  /*5b20*/  IADD3 R170, PT, PT, R111, R116, RZ ;  /* 0x000000746faa7210 */ /* 0x000fe40007ffe0ff */
[C---:B------:R-:W-:Y:S01]  /*5b30*/  PRMT R81, R100.reuse, 0x8880, RZ ;  /* 0x0000888064517816 */ /* 0x040fe200000000ff */
[----:B-1-3--:R-:W2:Y:S01]  /*5b40*/  LDTM.x64 R4, tmem[UR4] ;  /* 0x00000004000479ee */ /* 0x00aea20008340000 */
[----:B------:R-:W-:Y:S02]  /*5b50*/  SHF.R.S32.HI R83, RZ, 0x18, R83 ;  /* 0x00000018ff537819 */ /* 0x000fe40000011453 */
[----:B------:R-:W-:Y:S02]  /*5b60*/  SHF.R.S32.HI R86, RZ, 0x18, R101 ;  /* 0x00000018ff567819 */ /* 0x000fe40000011465 */
[----:B------:R-:W-:Y:S02]  /*5b70*/  SHF.L.U32 R84, R100, 0x8, RZ ;  /* 0x0000000864547819 */ /* 0x000fe400000006ff */
[----:B------:R-:W-:Y:S02]  /*5b80*/  SHF.L.U32 R85, R101, 0x8, RZ ;  /* 0x0000000865557819 */ /* 0x000fe400000006ff */
[----:B------:R-:W-:Y:S02]  /*5b90*/  SHF.R.S32.HI R84, RZ, 0x18, R84 ;  /* 0x00000018ff547819 */ /* 0x000fe40000011454 */
[----:B------:R-:W-:Y:S02]  /*5ba0*/  SHF.R.S32.HI R85, RZ, 0x18, R85 ;  /* 0x00000018ff557819 */ /* 0x000fe40000011455 */
[----:B------:R-:W-:Y:S02]  /*5bb0*/  SHF.L.U32 R87, R98, 0x8, RZ ;  /* 0x0000000862577819 */ /* 0x000fe400000006ff */
[----:B------:R-:W-:Y:S02]  /*5bc0*/  ISETP.NE.AND P0, PT, R167, RZ, PT ;  /* 0x000000ffa700720c */ /* 0x000fe40003f05270 */
[----:B------:R-:W-:Y:S02]  /*5bd0*/  SHF.R.S32.HI R87, RZ, 0x18, R87 ;  /* 0x00000018ff577819 */ /* 0x000fe40000011457 */
[----:B------:R-:W-:Y:S02]  /*5be0*/  ISETP.NE.AND P6, PT, R117, RZ, PT ;  /* 0x000000ff7500720c */ /* 0x000fe40003fc5270 */
[----:B------:R-:W-:Y:S01]  /*5bf0*/  LEA R118, R160, UR49, 0x3 ;  /* 0x00000031a0767c11 */ /* 0x000fe2000f8e18ff */
[C---:B--2---:R-:W-:Y:S02]  /*5c00*/  IMAD R0, R78.reuse, R4, RZ ;  /* 0x000000044e007224 */ /* 0x044fe400078e02ff */
[C---:B------:R-:W-:Y:S02]  /*5c10*/  IMAD R2, R78.reuse, R5, RZ ;  /* 0x000000054e027224 */ /* 0x040fe400078e02ff */
[----:B------:R-:W-:Y:S02]  /*5c20*/  IMAD R3, R78, R6, RZ ;  /* 0x000000064e037224 */ /* 0x000fe400078e02ff */
[-C--:B------:R-:W-:Y:S01]  /*5c30*/  IMAD R0, R81, R82.reuse, R0 ;  /* 0x0000005251007224 */ /* 0x080fe200078e0200 */
[----:B------:R-:W-:Y:S01]  /*5c40*/  SHF.R.S32.HI R81, RZ, 0x18, R100 ;  /* 0x00000018ff517819 */ /* 0x000fe20000011464 */
[-C--:B------:R-:W-:Y:S01]  /*5c50*/  IMAD R2, R83, R82.reuse, R2 ;  /* 0x0000005253027224 */ /* 0x080fe200078e0202 */
[C---:B------:R-:W-:Y:S01]  /*5c60*/  PRMT R83, R101.reuse, 0x8880, RZ ;  /* 0x0000888065537816 */ /* 0x040fe200000000ff */
[----:B------:R-:W-:Y:S01]  /*5c70*/  IMAD R3, R84, R82, R3 ;  /* 0x0000005254037224 */ /* 0x000fe200078e0203 */
[----:B------:R-:W-:Y:S01]  /*5c80*/  SHF.L.U32 R84, R101, 0x10, RZ ;  /* 0x0000001065547819 */ /* 0x000fe200000006ff */
[C---:B------:R-:W-:Y:S01]  /*5c90*/  IMAD R7, R78.reuse, R7, RZ ;  /* 0x000000074e077224 */ /* 0x040fe200078e02ff */
[----:B------:R-:W-:Y:S01]  /*5ca0*/  @P6 SHF.L.U32 R119, R159, 0x1f, RZ ;  /* 0x0000001f9f776819 */ /* 0x000fe200000006ff */
[C---:B------:R-:W-:Y:S01]  /*5cb0*/  IMAD R4, R78.reuse, R8, RZ ;  /* 0x000000084e047224 */ /* 0x040fe200078e02ff */
[----:B------:R-:W-:Y:S01]  /*5cc0*/  SHF.R.S32.HI R84, RZ, 0x18, R84 ;  /* 0x00000018ff547819 */ /* 0x000fe20000011454 */
[----:B------:R-:W-:Y:S02]  /*5cd0*/  IMAD R5, R78, R9, RZ ;  /* 0x000000094e057224 */ /* 0x000fe400078e02ff */
[----:B------:R-:W-:Y:S01]  /*5ce0*/  IMAD R7, R81, R82, R7 ;  /* 0x0000005251077224 */ /* 0x000fe200078e0207 */
[----:B------:R-:W-:Y:S01]  /*5cf0*/  PRMT R81, R102, 0x8880, RZ ;  /* 0x0000888066517816 */ /* 0x000fe200000000ff */
[----:B------:R-:W-:Y:S02]  /*5d00*/  IMAD R6, R78, R10, RZ ;  /* 0x0000000a4e067224 */ /* 0x000fe400078e02ff */
[-C--:B------:R-:W-:Y:S01]  /*5d10*/  IMAD R4, R83, R82.reuse, R4 ;  /* 0x0000005253047224 */ /* 0x080fe200078e0204 */
[----:B------:R-:W-:Y:S01]  /*5d20*/  I2IP.S8.S32.SAT R105, R7, R3, RZ ;  /* 0x0000000307697239 */ /* 0x000fe200000014ff */
[----:B------:R-:W-:Y:S01]  /*5d30*/  IMAD R5, R84, R82, R5 ;  /* 0x0000005254057224 */ /* 0x000fe200078e0205 */
[----:B------:R-:W-:Y:S01]  /*5d40*/  SHF.L.U32 R83, R102, 0x10, RZ ;  /* 0x0000001066537819 */ /* 0x000fe200000006ff */
[----:B------:R-:W-:Y:S01]  /*5d50*/  IMAD R11, R78, R11, RZ ;  /* 0x0000000b4e0b7224 */ /* 0x000fe200078e02ff */
[----:B------:R-:W-:Y:S01]  /*5d60*/  I2IP.S8.S32.SAT R104, R2, R0, R105 ;  /* 0x0000000002687239 */ /* 0x000fe20000001469 */
[----:B------:R-:W-:Y:S01]  /*5d70*/  IMAD R6, R85, R82, R6 ;  /* 0x0000005255067224 */ /* 0x000fe200078e0206 */
[----:B------:R-:W-:Y:S01]  /*5d80*/  SHF.R.S32.HI R83, RZ, 0x18, R83 ;  /* 0x00000018ff537819 */ /* 0x000fe20000011453 */
[----:B------:R-:W-:Y:S01]  /*5d90*/  IMAD R8, R78, R12, RZ ;  /* 0x0000000c4e087224 */ /* 0x000fe200078e02ff */
[----:B------:R-:W-:Y:S01]  /*5da0*/  SHF.L.U32 R85, R102, 0x8, RZ ;  /* 0x0000000866557819 */ /* 0x000fe200000006ff */
[----:B------:R-:W-:Y:S02]  /*5db0*/  IMAD R9, R78, R13, RZ ;  /* 0x0000000d4e097224 */ /* 0x000fe400078e02ff */
[----:B------:R-:W-:Y:S01]  /*5dc0*/  IMAD R11, R86, R82, R11 ;  /* 0x00000052560b7224 */ /* 0x000fe200078e020b */
[----:B------:R-:W-:Y:S01]  /*5dd0*/  SHF.R.S32.HI R85, RZ, 0x18, R85 ;  /* 0x00000018ff557819 */ /* 0x000fe20000011455 */
[C---:B------:R-:W-:Y:S01]  /*5de0*/  IMAD R10, R78.reuse, R14, RZ ;  /* 0x0000000e4e0a7224 */ /* 0x040fe200078e02ff */
[----:B------:R-:W-:Y:S01]  /*5df0*/  SHF.R.S32.HI R86, RZ, 0x18, R103 ;  /* 0x00000018ff567819 */ /* 0x000fe20000011467 */
[----:B------:R-:W-:Y:S01]  /*5e00*/  IMAD R8, R81, R82, R8 ;  /* 0x0000005251087224 */ /* 0x000fe200078e0208 */
[----:B------:R-:W-:Y:S01]  /*5e10*/  I2IP.S8.S32.SAT R106, R11, R6, RZ ;  /* 0x000000060b6a7239 */ /* 0x000fe200000014ff */
[----:B------:R-:W-:Y:S01]  /*5e20*/  IMAD R9, R83, R82, R9 ;  /* 0x0000005253097224 */ /* 0x000fe200078e0209 */
[C---:B------:R-:W-:Y:S01]  /*5e30*/  PRMT R83, R103.reuse, 0x8880, RZ ;  /* 0x0000888067537816 */ /* 0x040fe200000000ff */
[----:B------:R-:W-:Y:S01]  /*5e40*/  IMAD.U32 R84, R103, 0x10000, RZ ;  /* 0x0001000067547824 */ /* 0x000fe200078e00ff */
[----:B------:R-:W-:Y:S01]  /*5e50*/  I2IP.S8.S32.SAT R105, R5, R4, R106 ;  /* 0x0000000405697239 */ /* 0x000fe2000000146a */
[C---:B------:R-:W-:Y:S01]  /*5e60*/  IMAD R15, R78.reuse, R15, RZ ;  /* 0x0000000f4e0f7224 */ /* 0x040fe200078e02ff */
[----:B------:R-:W-:Y:S01]  /*5e70*/  SHF.R.S32.HI R81, RZ, 0x18, R102 ;  /* 0x00000018ff517819 */ /* 0x000fe20000011466 */
[----:B------:R-:W-:Y:S01]  /*5e80*/  IMAD R10, R85, R82, R10 ;  /* 0x00000052550a7224 */ /* 0x000fe200078e020a */
[----:B------:R-:W-:Y:S01]  /*5e90*/  SHF.R.S32.HI R84, RZ, 0x18, R84 ;  /* 0x00000018ff547819 */ /* 0x000fe20000011454 */
[C---:B------:R-:W-:Y:S01]  /*5ea0*/  IMAD R12, R78.reuse, R16, RZ ;  /* 0x000000104e0c7224 */ /* 0x040fe200078e02ff */
[----:B------:R-:W-:Y:S01]  /*5eb0*/  SHF.L.U32 R85, R103, 0x8, RZ ;  /* 0x0000000867557819 */ /* 0x000fe200000006ff */
[----:B------:R-:W-:Y:S02]  /*5ec0*/  IMAD R13, R78, R17, RZ ;  /* 0x000000114e0d7224 */ /* 0x000fe400078e02ff */
[----:B------:R-:W-:Y:S01]  /*5ed0*/  IMAD R15, R81, R82, R15 ;  /* 0x00000052510f7224 */ /* 0x000fe200078e020f */
[----:B------:R-:W-:Y:S01]  /*5ee0*/  PRMT R81, R88, 0x8880, RZ ;  /* 0x0000888058517816 */ /* 0x000fe200000000ff */
[----:B------:R-:W-:Y:S01]  /*5ef0*/  IMAD R14, R78, R18, RZ ;  /* 0x000000124e0e7224 */ /* 0x000fe200078e02ff */
[----:B------:R-:W-:Y:S01]  /*5f00*/  SHF.R.S32.HI R85, RZ, 0x18, R85 ;  /* 0x00000018ff557819 */ /* 0x000fe20000011455 */
[----:B------:R-:W-:Y:S01]  /*5f10*/  IMAD R12, R83, R82, R12 ;  /* 0x00000052530c7224 */ /* 0x000fe200078e020c */
[----:B------:R-:W-:Y:S01]  /*5f20*/  I2IP.S8.S32.SAT R106, R15, R10, RZ ;  /* 0x0000000a0f6a7239 */ /* 0x000fe200000014ff */
[----:B------:R-:W-:Y:S01]  /*5f30*/  IMAD R13, R84, R82, R13 ;  /* 0x00000052540d7224 */ /* 0x000fe200078e020d */
[----:B------:R-:W-:Y:S01]  /*5f40*/  SHF.L.U32 R83, R88, 0x10, RZ ;  /* 0x0000001058537819 */ /* 0x000fe200000006ff */
[C---:B------:R-:W-:Y:S01]  /*5f50*/  IMAD R19, R78.reuse, R19, RZ ;  /* 0x000000134e137224 */ /* 0x040fe200078e02ff */
[----:B------:R-:W-:Y:S01]  /*5f60*/  I2IP.S8.S32.SAT R106, R9, R8, R106 ;  /* 0x00000008096a7239 */ /* 0x000fe2000000146a */
[----:B------:R-:W-:Y:S01]  /*5f70*/  IMAD R14, R85, R82, R14 ;  /* 0x00000052550e7224 */ /* 0x000fe200078e020e */
[----:B------:R-:W-:Y:S01]  /*5f80*/  SHF.R.S32.HI R83, RZ, 0x18, R83 ;  /* 0x00000018ff537819 */ /* 0x000fe20000011453 */
[C---:B------:R-:W-:Y:S01]  /*5f90*/  IMAD R16, R78.reuse, R20, RZ ;  /* 0x000000144e107224 */ /* 0x040fe200078e02ff */
[----:B------:R-:W-:Y:S01]  /*5fa0*/  SHF.L.U32 R84, R89, 0x10, RZ ;  /* 0x0000001059547819 */ /* 0x000fe200000006ff */
[----:B------:R-:W-:Y:S01]  /*5fb0*/  IMAD R17, R78, R21, RZ ;  /* 0x000000154e117224 */ /* 0x000fe200078e02ff */
[----:B------:R-:W-:Y:S01]  /*5fc0*/  SHF.L.U32 R85, R88, 0x8, RZ ;  /* 0x0000000858557819 */ /* 0x000fe200000006ff */
[----:B------:R-:W-:Y:S01]  /*5fd0*/  IMAD R19, R86, R82, R19 ;  /* 0x0000005256137224 */ /* 0x000fe200078e0213 */
[----:B------:R-:W-:Y:S01]  /*5fe0*/  SHF.R.S32.HI R84, RZ, 0x18, R84 ;  /* 0x00000018ff547819 */ /* 0x000fe20000011454 */
[C---:B------:R-:W-:Y:S01]  /*5ff0*/  IMAD R18, R78.reuse, R22, RZ ;  /* 0x000000164e127224 */ /* 0x040fe200078e02ff */
[----:B------:R-:W-:Y:S01]  /*6000*/  SHF.R.S32.HI R85, RZ, 0x18, R85 ;  /* 0x00000018ff557819 */ /* 0x000fe20000011455 */
[----:B------:R-:W-:Y:S01]  /*6010*/  IMAD R16, R81, R82, R16 ;  /* 0x0000005251107224 */ /* 0x000fe200078e0210 */
[----:B------:R-:W-:Y:S01]  /*6020*/  I2IP.S8.S32.SAT R107, R19, R14, RZ ;  /* 0x0000000e136b7239 */ /* 0x000fe200000014ff */
[-C--:B------:R-:W-:Y:S01]  /*6030*/  IMAD R17, R83, R82.reuse, R17 ;  /* 0x0000005253117224 */ /* 0x080fe200078e0211 */
[----:B------:R-:W-:Y:S01]  /*6040*/  PRMT R83, R89, 0x8880, RZ ;  /* 0x0000888059537816 */ /* 0x000fe200000000ff */
[C---:B------:R-:W-:Y:S01]  /*6050*/  IMAD R23, R78.reuse, R23, RZ ;  /* 0x000000174e177224 */ /* 0x040fe200078e02ff */
[----:B------:R-:W-:Y:S01]  /*6060*/  SHF.R.S32.HI R81, RZ, 0x18, R88 ;  /* 0x00000018ff517819 */ /* 0x000fe20000011458 */
[----:B------:R-:W-:Y:S01]  /*6070*/  IMAD R18, R85, R82, R18 ;  /* 0x0000005255127224 */ /* 0x000fe200078e0212 */
[----:B------:R-:W-:Y:S01]  /*6080*/  SHF.L.U32 R85, R89, 0x8, RZ ;  /* 0x0000000859557819 */ /* 0x000fe200000006ff */
[C---:B------:R-:W-:Y:S01]  /*6090*/  IMAD R20, R78.reuse, R24, RZ ;  /* 0x000000184e147224 */ /* 0x040fe200078e02ff */
[----:B------:R-:W-:Y:S01]  /*60a0*/  I2IP.S8.S32.SAT R107, R13, R12, R107 ;  /* 0x0000000c0d6b7239 */ /* 0x000fe2000000146b */
[----:B------:R-:W-:Y:S01]  /*60b0*/  IMAD R21, R78, R25, RZ ;  /* 0x000000194e157224 */ /* 0x000fe200078e02ff */
[----:B------:R-:W-:Y:S01]  /*60c0*/  SHF.R.S32.HI R85, RZ, 0x18, R85 ;  /* 0x00000018ff557819 */ /* 0x000fe20000011455 */
[----:B------:R-:W-:Y:S01]  /*60d0*/  IMAD R23, R81, R82, R23 ;  /* 0x0000005251177224 */ /* 0x000fe200078e0217 */
[----:B------:R-:W-:Y:S01]  /*60e0*/  PRMT R81, R90, 0x8880, RZ ;  /* 0x000088805a517816 */ /* 0x000fe200000000ff */
[----:B------:R-:W-:Y:S01]  /*60f0*/  IMAD R22, R78, R26, RZ ;  /* 0x0000001a4e167224 */ /* 0x000fe200078e02ff */
[----:B------:R1:W-:Y:S01]  /*6100*/  STS.128 [R153+UR49+0x8200], R104 ;  /* 0x0082006899007988 */ /* 0x0003e20008000c31 */
[----:B------:R-:W-:Y:S01]  /*6110*/  IMAD R20, R83, R82, R20 ;  /* 0x0000005253147224 */ /* 0x000fe200078e0214 */
[----:B------:R-:W-:Y:S01]  /*6120*/  I2IP.S8.S32.SAT R112, R23, R18, RZ ;  /* 0x0000001217707239 */ /* 0x000fe200000014ff */
[----:B------:R-:W-:Y:S01]  /*6130*/  IMAD R21, R84, R82, R21 ;  /* 0x0000005254157224 */ /* 0x000fe200078e0215 */
[----:B------:R-:W-:Y:S01]  /*6140*/  SHF.R.S32.HI R86, RZ, 0x18, R89 ;  /* 0x00000018ff567819 */ /* 0x000fe20000011459 */
[----:B------:R-:W-:Y:S01]  /*6150*/  IMAD.U32 R83, R90, 0x10000, RZ ;  /* 0x000100005a537824 */ /* 0x000fe200078e00ff */
[----:B------:R-:W-:Y:S01]  /*6160*/  I2IP.S8.S32.SAT R112, R17, R16, R112 ;  /* 0x0000001011707239 */ /* 0x000fe20000001470 */
[----:B------:R-:W-:Y:S01]  /*6170*/  IMAD R27, R78, R27, RZ ;  /* 0x0000001b4e1b7224 */ /* 0x000fe200078e02ff */
[----:B------:R-:W-:Y:S01]  /*6180*/  SHF.L.U32 R84, R91, 0x10, RZ ;  /* 0x000000105b547819 */ /* 0x000fe200000006ff */
[----:B------:R-:W-:Y:S01]  /*6190*/  IMAD R22, R85, R82, R22 ;  /* 0x0000005255167224 */ /* 0x000fe200078e0216 */
[----:B------:R-:W-:Y:S01]  /*61a0*/  SHF.L.U32 R85, R90, 0x8, RZ ;  /* 0x000000085a557819 */ /* 0x000fe200000006ff */
[C---:B------:R-:W-:Y:S01]  /*61b0*/  IMAD R24, R78.reuse, R28, RZ ;  /* 0x0000001c4e187224 */ /* 0x040fe200078e02ff */
[----:B------:R-:W-:Y:S01]  /*61c0*/  SHF.R.S32.HI R83, RZ, 0x18, R83 ;  /* 0x00000018ff537819 */ /* 0x000fe20000011453 */
[----:B------:R-:W-:Y:S01]  /*61d0*/  IMAD R25, R78, R29, RZ ;  /* 0x0000001d4e197224 */ /* 0x000fe200078e02ff */
[----:B------:R-:W-:Y:S01]  /*61e0*/  SHF.R.S32.HI R84, RZ, 0x18, R84 ;  /* 0x00000018ff547819 */ /* 0x000fe20000011454 */
[----:B------:R-:W-:Y:S01]  /*61f0*/  IMAD R27, R86, R82, R27 ;  /* 0x00000052561b7224 */ /* 0x000fe200078e021b */
[----:B------:R-:W-:Y:S01]  /*6200*/  SHF.R.S32.HI R85, RZ, 0x18, R85 ;  /* 0x00000018ff557819 */ /* 0x000fe20000011455 */
[C---:B------:R-:W-:Y:S01]  /*6210*/  IMAD R26, R78.reuse, R30, RZ ;  /* 0x0000001e4e1a7224 */ /* 0x040fe200078e02ff */
[----:B------:R-:W-:Y:S01]  /*6220*/  SHF.R.S32.HI R86, RZ, 0x18, R91 ;  /* 0x00000018ff567819 */ /* 0x000fe2000001145b */
[----:B------:R-:W-:Y:S01]  /*6230*/  IMAD R24, R81, R82, R24 ;  /* 0x0000005251187224 */ /* 0x000fe200078e0218 */
[----:B------:R-:W-:Y:S01]  /*6240*/  I2IP.S8.S32.SAT R113, R27, R22, RZ ;  /* 0x000000161b717239 */ /* 0x000fe200000014ff */
[----:B------:R-:W-:Y:S01]  /*6250*/  IMAD R25, R83, R82, R25 ;  /* 0x0000005253197224 */ /* 0x000fe200078e0219 */
[----:B------:R-:W-:Y:S01]  /*6260*/  SHF.R.S32.HI R81, RZ, 0x18, R90 ;  /* 0x00000018ff517819 */ /* 0x000fe2000001145a */
[C---:B------:R-:W-:Y:S01]  /*6270*/  IMAD R31, R78.reuse, R31, RZ ;  /* 0x0000001f4e1f7224 */ /* 0x040fe200078e02ff */
[----:B------:R-:W-:Y:S01]  /*6280*/  I2IP.S8.S32.SAT R113, R21, R20, R113 ;  /* 0x0000001415717239 */ /* 0x000fe20000001471 */
[----:B------:R-:W-:Y:S01]  /*6290*/  IMAD R26, R85, R82, R26 ;  /* 0x00000052551a7224 */ /* 0x000fe200078e021a */
[C---:B------:R-:W-:Y:S01]  /*62a0*/  PRMT R83, R91.reuse, 0x8880, RZ ;  /* 0x000088805b537816 */ /* 0x040fe200000000ff */
[C---:B------:R-:W-:Y:S01]  /*62b0*/  IMAD R28, R78.reuse, R32, RZ ;  /* 0x000000204e1c7224 */ /* 0x040fe200078e02ff */
[----:B------:R-:W-:Y:S01]  /*62c0*/  SHF.L.U32 R85, R91, 0x8, RZ ;  /* 0x000000085b557819 */ /* 0x000fe200000006ff */
[C---:B------:R-:W-:Y:S02]  /*62d0*/  IMAD R29, R78.reuse, R33, RZ ;  /* 0x000000214e1d7224 */ /* 0x040fe400078e02ff */
[----:B------:R-:W-:Y:S01]  /*62e0*/  IMAD R31, R81, R82, R31 ;  /* 0x00000052511f7224 */ /* 0x000fe200078e021f */
[----:B------:R-:W-:Y:S01]  /*62f0*/  SHF.R.S32.HI R85, RZ, 0x18, R85 ;  /* 0x00000018ff557819 */ /* 0x000fe20000011455 */
[----:B------:R-:W-:Y:S01]  /*6300*/  IMAD R30, R78, R34, RZ ;  /* 0x000000224e1e7224 */ /* 0x000fe200078e02ff */
[----:B------:R-:W-:Y:S01]  /*6310*/  PRMT R81, R92, 0x8880, RZ ;  /* 0x000088805c517816 */ /* 0x000fe200000000ff */
[----:B------:R-:W-:Y:S01]  /*6320*/  IMAD R28, R83, R82, R28 ;  /* 0x00000052531c7224 */ /* 0x000fe200078e021c */
[----:B------:R-:W-:Y:S01]  /*6330*/  I2IP.S8.S32.SAT R114, R31, R26, RZ ;  /* 0x0000001a1f727239 */ /* 0x000fe200000014ff */
[----:B------:R-:W-:Y:S01]  /*6340*/  IMAD R29, R84, R82, R29 ;  /* 0x00000052541d7224 */ /* 0x000fe200078e021d */
[----:B------:R-:W-:Y:S01]  /*6350*/  SHF.L.U32 R83, R92, 0x10, RZ ;  /* 0x000000105c537819 */ /* 0x000fe200000006ff */
[----:B------:R-:W-:Y:S01]  /*6360*/  IMAD R35, R78, R35, RZ ;  /* 0x000000234e237224 */ /* 0x000fe200078e02ff */
[----:B------:R-:W-:Y:S01]  /*6370*/  I2IP.S8.S32.SAT R114, R25, R24, R114 ;  /* 0x0000001819727239 */ /* 0x000fe20000001472 */
[----:B------:R-:W-:Y:S01]  /*6380*/  IMAD R30, R85, R82, R30 ;  /* 0x00000052551e7224 */ /* 0x000fe200078e021e */
[----:B------:R-:W-:Y:S01]  /*6390*/  SHF.L.U32 R85, R92, 0x8, RZ ;  /* 0x000000085c557819 */ /* 0x000fe200000006ff */
[C---:B------:R-:W-:Y:S01]  /*63a0*/  IMAD R32, R78.reuse, R36, RZ ;  /* 0x000000244e207224 */ /* 0x040fe200078e02ff */
[----:B------:R-:W-:Y:S01]  /*63b0*/  SHF.R.S32.HI R83, RZ, 0x18, R83 ;  /* 0x00000018ff537819 */ /* 0x000fe20000011453 */
[----:B------:R-:W-:Y:S01]  /*63c0*/  IMAD R33, R78, R37, RZ ;  /* 0x000000254e217224 */ /* 0x000fe200078e02ff */
[----:B------:R-:W-:Y:S01]  /*63d0*/  SHF.R.S32.HI R85, RZ, 0x18, R85 ;  /* 0x00000018ff557819 */ /* 0x000fe20000011455 */
[----:B------:R-:W-:Y:S01]  /*63e0*/  IMAD R35, R86, R82, R35 ;  /* 0x0000005256237224 */ /* 0x000fe200078e0223 */
[----:B------:R-:W-:Y:S01]  /*63f0*/  PRMT R84, R93, 0x8880, RZ ;  /* 0x000088805d547816 */ /* 0x000fe200000000ff */
[----:B------:R-:W-:Y:S01]  /*6400*/  IMAD R34, R78, R38, RZ ;  /* 0x000000264e227224 */ /* 0x000fe200078e02ff */
[----:B------:R-:W-:Y:S01]  /*6410*/  SHF.L.U32 R86, R96, 0x10, RZ ;  /* 0x0000001060567819 */ /* 0x000fe200000006ff */
[----:B------:R-:W-:Y:S01]  /*6420*/  IMAD R32, R81, R82, R32 ;  /* 0x0000005251207224 */ /* 0x000fe200078e0220 */
[----:B------:R-:W-:Y:S01]  /*6430*/  SHF.R.S32.HI R81, RZ, 0x18, R92 ;  /* 0x00000018ff517819 */ /* 0x000fe2000001145c */
[C---:B------:R-:W-:Y:S01]  /*6440*/  IMAD R39, R78.reuse, R39, RZ ;  /* 0x000000274e277224 */ /* 0x040fe200078e02ff */
[----:B------:R-:W-:Y:S01]  /*6450*/  I2IP.S8.S32.SAT R115, R35, R30, RZ ;  /* 0x0000001e23737239 */ /* 0x000fe200000014ff */
[-C--:B------:R-:W-:Y:S02]  /*6460*/  IMAD R33, R83, R82.reuse, R33 ;  /* 0x0000005253217224 */ /* 0x080fe400078e0221 */
[----:B------:R-:W-:Y:S01]  /*6470*/  IMAD R34, R85, R82, R34 ;  /* 0x0000005255227224 */ /* 0x000fe200078e0222 */
[----:B------:R-:W-:Y:S01]  /*6480*/  I2IP.S8.S32.SAT R115, R29, R28, R115 ;  /* 0x0000001c1d737239 */ /* 0x000fe20000001473 */
[C---:B------:R-:W-:Y:S01]  /*6490*/  IMAD.U32 R83, R93.reuse, 0x10000, RZ ;  /* 0x000100005d537824 */ /* 0x040fe200078e00ff */
[----:B------:R-:W-:Y:S01]  /*64a0*/  SHF.L.U32 R85, R93, 0x8, RZ ;  /* 0x000000085d557819 */ /* 0x000fe200000006ff */
[----:B------:R-:W-:Y:S01]  /*64b0*/  IMAD R39, R81, R82, R39 ;  /* 0x0000005251277224 */ /* 0x000fe200078e0227 */
[----:B------:R-:W-:Y:S01]  /*64c0*/  MOV R81, R84 ;  /* 0x0000005400517202 */ /* 0x000fe20000000f00 */
[C---:B------:R-:W-:Y:S01]  /*64d0*/  IMAD R36, R78.reuse, R40, RZ ;  /* 0x000000284e247224 */ /* 0x040fe200078e02ff */
[----:B------:R-:W-:Y:S01]  /*64e0*/  SHF.R.S32.HI R83, RZ, 0x18, R83 ;  /* 0x00000018ff537819 */ /* 0x000fe20000011453 */
[C---:B------:R-:W-:Y:S01]  /*64f0*/  IMAD R37, R78.reuse, R41, RZ ;  /* 0x000000294e257224 */ /* 0x040fe200078e02ff */
[----:B------:R-:W-:Y:S01]  /*6500*/  SHF.R.S32.HI R85, RZ, 0x18, R85 ;  /* 0x00000018ff557819 */ /* 0x000fe20000011455 */
[C---:B------:R-:W-:Y:S01]  /*6510*/  IMAD R38, R78.reuse, R42, RZ ;  /* 0x0000002a4e267224 */ /* 0x040fe200078e02ff */
[----:B------:R1:W-:Y:S01]  /*6520*/  STS.128 [R172+0x8200], R112 ;  /* 0x00820070ac007388 */ /* 0x0003e20000000c00 */
[----:B------:R-:W-:Y:S01]  /*6530*/  IMAD R36, R81, R82, R36 ;  /* 0x0000005251247224 */ /* 0x000fe200078e0224 */
[----:B------:R-:W-:Y:S01]  /*6540*/  I2IP.S8.S32.SAT R120, R39, R34, RZ ;  /* 0x0000002227787239 */ /* 0x000fe200000014ff */
[-C--:B------:R-:W-:Y:S01]  /*6550*/  IMAD R37, R83, R82.reuse, R37 ;  /* 0x0000005253257224 */ /* 0x080fe200078e0225 */
[----:B------:R-:W-:Y:S01]  /*6560*/  SHF.R.S32.HI R84, RZ, 0x18, R93 ;  /* 0x00000018ff547819 */ /* 0x000fe2000001145d */
[----:B------:R-:W-:Y:S01]  /*6570*/  IMAD R43, R78, R43, RZ ;  /* 0x0000002b4e2b7224 */ /* 0x000fe200078e02ff */
[C---:B------:R-:W-:Y:S01]  /*6580*/  SHF.L.U32 R83, R94.reuse, 0x10, RZ ;  /* 0x000000105e537819 */ /* 0x040fe200000006ff */
[----:B------:R-:W-:Y:S01]  /*6590*/  IMAD R38, R85, R82, R38 ;  /* 0x0000005255267224 */ /* 0x000fe200078e0226 */
[----:B------:R-:W-:Y:S01]  /*65a0*/  PRMT R81, R94, 0x8880, RZ ;  /* 0x000088805e517816 */ /* 0x000fe200000000ff */
[----:B------:R-:W-:Y:S01]  /*65b0*/  IMAD R40, R78, R44, RZ ;  /* 0x0000002c4e287224 */ /* 0x000fe200078e02ff */
[----:B------:R-:W-:Y:S01]  /*65c0*/  SHF.L.U32 R85, R94, 0x8, RZ ;  /* 0x000000085e557819 */ /* 0x000fe200000006ff */
[----:B------:R-:W-:Y:S01]  /*65d0*/  IMAD R41, R78, R45, RZ ;  /* 0x0000002d4e297224 */ /* 0x000fe200078e02ff */
[----:B------:R-:W-:Y:S01]  /*65e0*/  SHF.R.S32.HI R83, RZ, 0x18, R83 ;  /* 0x00000018ff537819 */ /* 0x000fe20000011453 */
[----:B------:R-:W-:Y:S01]  /*65f0*/  IMAD R43, R84, R82, R43 ;  /* 0x00000052542b7224 */ /* 0x000fe200078e022b */
[----:B------:R-:W-:Y:S01]  /*6600*/  SHF.R.S32.HI R85, RZ, 0x18, R85 ;  /* 0x00000018ff557819 */ /* 0x000fe20000011455 */
[C---:B------:R-:W-:Y:S01]  /*6610*/  IMAD R42, R78.reuse, R46, RZ ;  /* 0x0000002e4e2a7224 */ /* 0x040fe200078e02ff */
[----:B------:R-:W-:Y:S01]  /*6620*/  I2IP.S8.S32.SAT R120, R33, R32, R120 ;  /* 0x0000002021787239 */ /* 0x000fe20000001478 */
[----:B------:R-:W-:Y:S01]  /*6630*/  IMAD R40, R81, R82, R40 ;  /* 0x0000005251287224 */ /* 0x000fe200078e0228 */
[----:B------:R-:W-:Y:S01]  /*6640*/  SHF.R.S32.HI R84, RZ, 0x18, R94 ;  /* 0x00000018ff547819 */ /* 0x000fe2000001145e */
[----:B------:R-:W-:Y:S01]  /*6650*/  IMAD R47, R78, R47, RZ ;  /* 0x0000002f4e2f7224 */ /* 0x000fe200078e02ff */
[----:B------:R-:W-:Y:S01]  /*6660*/  I2IP.S8.S32.SAT R121, R43, R38, RZ ;  /* 0x000000262b797239 */ /* 0x000fe200000014ff */
[-C--:B------:R-:W-:Y:S01]  /*6670*/  IMAD R41, R83, R82.reuse, R41 ;  /* 0x0000005253297224 */ /* 0x080fe200078e0229 */
[----:B------:R-:W-:Y:S01]  /*6680*/  PRMT R81, R95, 0x8880, RZ ;  /* 0x000088805f517816 */ /* 0x000fe200000000ff */
[-C--:B------:R-:W-:Y:S01]  /*6690*/  IMAD R42, R85, R82.reuse, R42 ;  /* 0x00000052552a7224 */ /* 0x080fe200078e022a */
[----:B------:R-:W-:Y:S01]  /*66a0*/  SHF.L.U32 R83, R95, 0x10, RZ ;  /* 0x000000105f537819 */ /* 0x000fe200000006ff */
[----:B------:R-:W-:Y:S01]  /*66b0*/  IMAD R47, R84, R82, R47 ;  /* 0x00000052542f7224 */ /* 0x000fe200078e022f */
[----:B------:R-:W-:Y:S01]  /*66c0*/  I2IP.S8.S32.SAT R121, R37, R36, R121 ;  /* 0x0000002425797239 */ /* 0x000fe20000001479 */
[C---:B------:R-:W-:Y:S01]  /*66d0*/  IMAD R44, R78.reuse, R48, RZ ;  /* 0x000000304e2c7224 */ /* 0x040fe200078e02ff */
[----:B------:R-:W-:Y:S01]  /*66e0*/  SHF.R.S32.HI R83, RZ, 0x18, R83 ;  /* 0x00000018ff537819 */ /* 0x000fe20000011453 */
[----:B------:R-:W-:Y:S01]  /*66f0*/  IMAD.SHL.U32 R84, R95, 0x100, RZ ;  /* 0x000001005f547824 */ /* 0x000fe200078e00ff */
[----:B------:R-:W-:Y:S01]  /*6700*/  I2IP.S8.S32.SAT R122, R47, R42, RZ ;  /* 0x0000002a2f7a7239 */ /* 0x000fe200000014ff */
[----:B------:R-:W-:Y:S01]  /*6710*/  IMAD R45, R78, R49, RZ ;  /* 0x000000314e2d7224 */ /* 0x000fe200078e02ff */
[----:B------:R-:W-:Y:S01]  /*6720*/  PRMT R85, R96, 0x8880, RZ ;  /* 0x0000888060557816 */ /* 0x000fe200000000ff */
[----:B------:R-:W-:Y:S01]  /*6730*/  IMAD R44, R81, R82, R44 ;  /* 0x00000052512c7224 */ /* 0x000fe200078e022c */
[----:B------:R-:W-:Y:S01]  /*6740*/  SHF.R.S32.HI R81, RZ, 0x18, R84 ;  /* 0x00000018ff517819 */ /* 0x000fe20000011454 */
[C---:B------:R-:W-:Y:S01]  /*6750*/  IMAD R46, R78.reuse, R50, RZ ;  /* 0x000000324e2e7224 */ /* 0x040fe200078e02ff */
[----:B------:R-:W-:Y:S01]  /*6760*/  I2IP.S8.S32.SAT R122, R41, R40, R122 ;  /* 0x00000028297a7239 */ /* 0x000fe2000000147a */
[----:B------:R-:W-:Y:S01]  /*6770*/  IMAD R45, R83, R82, R45 ;  /* 0x00000052532d7224 */ /* 0x000fe200078e022d */
[----:B------:R-:W-:Y:S01]  /*6780*/  SHF.R.S32.HI R83, RZ, 0x18, R95 ;  /* 0x00000018ff537819 */ /* 0x000fe2000001145f */
[----:B------:R-:W-:Y:S01]  /*6790*/  IMAD R51, R78, R51, RZ ;  /* 0x000000334e337224 */ /* 0x000fe200078e02ff */
[----:B------:R-:W-:Y:S01]  /*67a0*/  SHF.L.U32 R84, R96, 0x8, RZ ;  /* 0x0000000860547819 */ /* 0x000fe200000006ff */
[C---:B------:R-:W-:Y:S02]  /*67b0*/  IMAD R48, R78.reuse, R52, RZ ;  /* 0x000000344e307224 */ /* 0x040fe400078e02ff */
[-C--:B------:R-:W-:Y:S01]  /*67c0*/  IMAD R46, R81, R82.reuse, R46 ;  /* 0x00000052512e7224 */ /* 0x080fe200078e022e */
[----:B------:R-:W-:Y:S01]  /*67d0*/  SHF.R.S32.HI R81, RZ, 0x18, R86 ;  /* 0x00000018ff517819 */ /* 0x000fe20000011456 */
[C---:B------:R-:W-:Y:S01]  /*67e0*/  IMAD R49, R78.reuse, R53, RZ ;  /* 0x000000354e317224 */ /* 0x040fe200078e02ff */
[----:B------:R-:W-:Y:S01]  /*67f0*/  SHF.R.S32.HI R86, RZ, 0x18, R99 ;  /* 0x00000018ff567819 */ /* 0x000fe20000011463 */
[----:B------:R-:W-:Y:S01]  /*6800*/  IMAD R51, R83, R82, R51 ;  /* 0x0000005253337224 */ /* 0x000fe200078e0233 */
[----:B------:R-:W-:Y:S01]  /*6810*/  SHF.R.S32.HI R83, RZ, 0x18, R84 ;  /* 0x00000018ff537819 */ /* 0x000fe20000011454 */
[C---:B------:R-:W-:Y:S01]  /*6820*/  IMAD R50, R78.reuse, R54, RZ ;  /* 0x000000364e327224 */ /* 0x040fe200078e02ff */
[----:B------:R-:W-:Y:S01]  /*6830*/  SHF.R.S32.HI R84, RZ, 0x18, R96 ;  /* 0x00000018ff547819 */ /* 0x000fe20000011460 */
[----:B------:R-:W-:Y:S01]  /*6840*/  IMAD R48, R85, R82, R48 ;  /* 0x0000005255307224 */ /* 0x000fe200078e0230 */
[----:B------:R-:W-:Y:S01]  /*6850*/  I2IP.S8.S32.SAT R123, R51, R46, RZ ;  /* 0x0000002e337b7239 */ /* 0x000fe200000014ff */
[C---:B------:R-:W-:Y:S01]  /*6860*/  IMAD R55, R78.reuse, R55, RZ ;  /* 0x000000374e377224 */ /* 0x040fe200078e02ff */
[----:B------:R-:W-:Y:S01]  /*6870*/  SHF.L.U32 R85, R97, 0x10, RZ ;  /* 0x0000001061557819 */ /* 0x000fe200000006ff */
[----:B------:R-:W-:Y:S01]  /*6880*/  IMAD R49, R81, R82, R49 ;  /* 0x0000005251317224 */ /* 0x000fe200078e0231 */
[----:B------:R-:W-:Y:S01]  /*6890*/  PRMT R81, R97, 0x8880, RZ ;  /* 0x0000888061517816 */ /* 0x000fe200000000ff */
[----:B------:R-:W-:Y:S01]  /*68a0*/  IMAD R52, R78, R56, RZ ;  /* 0x000000384e347224 */ /* 0x000fe200078e02ff */
[----:B------:R-:W-:Y:S01]  /*68b0*/  I2IP.S8.S32.SAT R123, R45, R44, R123 ;  /* 0x0000002c2d7b7239 */ /* 0x000fe2000000147b */
[-C--:B------:R-:W-:Y:S01]  /*68c0*/  IMAD R50, R83, R82.reuse, R50 ;  /* 0x0000005253327224 */ /* 0x080fe200078e0232 */
[----:B------:R-:W-:Y:S01]  /*68d0*/  SHF.R.S32.HI R83, RZ, 0x18, R85 ;  /* 0x00000018ff537819 */ /* 0x000fe20000011455 */
[-C--:B------:R-:W-:Y:S01]  /*68e0*/  IMAD R55, R84, R82.reuse, R55 ;  /* 0x0000005254377224 */ /* 0x080fe200078e0237 */
[----:B------:R-:W-:Y:S01]  /*68f0*/  PRMT R85, R98, 0x8880, RZ ;  /* 0x0000888062557816 */ /* 0x000fe200000000ff */
[----:B------:R-:W-:Y:S01]  /*6900*/  IMAD R52, R81, R82, R52 ;  /* 0x0000005251347224 */ /* 0x000fe200078e0234 */
[----:B------:R-:W-:Y:S01]  /*6910*/  SHF.L.U32 R81, R97, 0x8, RZ ;  /* 0x0000000861517819 */ /* 0x000fe200000006ff */
[C---:B------:R-:W-:Y:S01]  /*6920*/  IMAD R53, R78.reuse, R57, RZ ;  /* 0x000000394e357224 */ /* 0x040fe200078e02ff */
[----:B------:R1:W-:Y:S01]  /*6930*/  STS.128 [R171+0x8200], R120 ;  /* 0x00820078ab007388 */ /* 0x0003e20000000c00 */
[----:B------:R-:W-:Y:S01]  /*6940*/  IMAD R54, R78, R58, RZ ;  /* 0x0000003a4e367224 */ /* 0x000fe200078e02ff */
[----:B------:R-:W-:Y:S01]  /*6950*/  SHF.R.S32.HI R81, RZ, 0x18, R81 ;  /* 0x00000018ff517819 */ /* 0x000fe20000011451 */
[----:B------:R-:W-:Y:S01]  /*6960*/  IMAD R53, R83, R82, R53 ;  /* 0x0000005253357224 */ /* 0x000fe200078e0235 */
[----:B------:R-:W-:Y:S01]  /*6970*/  SHF.L.U32 R84, R98, 0x10, RZ ;  /* 0x0000001062547819 */ /* 0x000fe200000006ff */
[C---:B------:R-:W-:Y:S01]  /*6980*/  IMAD R59, R78.reuse, R59, RZ ;  /* 0x0000003b4e3b7224 */ /* 0x040fe200078e02ff */
[----:B------:R-:W-:Y:S01]  /*6990*/  SHF.R.S32.HI R83, RZ, 0x18, R97 ;  /* 0x00000018ff537819 */ /* 0x000fe20000011461 */
[C---:B------:R-:W-:Y:S01]  /*69a0*/  IMAD R56, R78.reuse, R60, RZ ;  /* 0x0000003c4e387224 */ /* 0x040fe200078e02ff */
[----:B------:R-:W-:Y:S01]  /*69b0*/  I2IP.S8.S32.SAT R124, R55, R50, RZ ;  /* 0x00000032377c7239 */ /* 0x000fe200000014ff */
[----:B------:R-:W-:Y:S01]  /*69c0*/  IMAD R54, R81, R82, R54 ;  /* 0x0000005251367224 */ /* 0x000fe200078e0236 */
[----:B------:R-:W-:Y:S01]  /*69d0*/  SHF.R.S32.HI R84, RZ, 0x18, R84 ;  /* 0x00000018ff547819 */ /* 0x000fe20000011454 */
[----:B------:R-:W-:Y:S01]  /*69e0*/  IMAD R57, R78, R61, RZ ;  /* 0x0000003d4e397224 */ /* 0x000fe200078e02ff */
[----:B------:R-:W-:Y:S01]  /*69f0*/  I2IP.S8.S32.SAT R124, R49, R48, R124 ;  /* 0x00000030317c7239 */ /* 0x000fe2000000147c */
[-C--:B------:R-:W-:Y:S01]  /*6a00*/  IMAD R59, R83, R82.reuse, R59 ;  /* 0x00000052533b7224 */ /* 0x080fe200078e023b */
[----:B------:R-:W-:Y:S01]  /*6a10*/  PRMT R83, R99, 0x8880, RZ ;  /* 0x0000888063537816 */ /* 0x000fe200000000ff */
[-C--:B------:R-:W-:Y:S01]  /*6a20*/  IMAD R56, R85, R82.reuse, R56 ;  /* 0x0000005255387224 */ /* 0x080fe200078e0238 */
[----:B------:R-:W-:Y:S01]  /*6a30*/  SHF.R.S32.HI R81, RZ, 0x18, R98 ;  /* 0x00000018ff517819 */ /* 0x000fe20000011462 */
[----:B------:R-:W-:Y:S01]  /*6a40*/  IMAD R57, R84, R82, R57 ;  /* 0x0000005254397224 */ /* 0x000fe200078e0239 */
[----:B------:R-:W-:Y:S01]  /*6a50*/  I2IP.S8.S32.SAT R125, R59, R54, RZ ;  /* 0x000000363b7d7239 */ /* 0x000fe200000014ff */
[C---:B------:R-:W-:Y:S01]  /*6a60*/  IMAD R58, R78.reuse, R62, RZ ;  /* 0x0000003e4e3a7224 */ /* 0x040fe200078e02ff */
[C---:B------:R-:W-:Y:S01]  /*6a70*/  SHF.L.U32 R85, R99.reuse, 0x8, RZ ;  /* 0x0000000863557819 */ /* 0x040fe200000006ff */
[----:B------:R-:W-:Y:S01]  /*6a80*/  IMAD.U32 R84, R99, 0x10000, RZ ;  /* 0x0001000063547824 */ /* 0x000fe200078e00ff */
[----:B------:R-:W-:Y:S01]  /*6a90*/  I2IP.S8.S32.SAT R125, R53, R52, R125 ;  /* 0x00000034357d7239 */ /* 0x000fe2000000147d */
[C---:B------:R-:W-:Y:S01]  /*6aa0*/  IMAD R63, R78.reuse, R63, RZ ;  /* 0x0000003f4e3f7224 */ /* 0x040fe200078e02ff */
[----:B------:R-:W-:Y:S01]  /*6ab0*/  SHF.R.S32.HI R85, RZ, 0x18, R85 ;  /* 0x00000018ff557819 */ /* 0x000fe20000011455 */
[C---:B------:R-:W-:Y:S01]  /*6ac0*/  IMAD R60, R78.reuse, R64, RZ ;  /* 0x000000404e3c7224 */ /* 0x040fe200078e02ff */
[----:B------:R-:W-:Y:S01]  /*6ad0*/  SHF.R.S32.HI R84, RZ, 0x18, R84 ;  /* 0x00000018ff547819 */ /* 0x000fe20000011454 */
[-C--:B------:R-:W-:Y:S02]  /*6ae0*/  IMAD R58, R87, R82.reuse, R58 ;  /* 0x00000052573a7224 */ /* 0x080fe400078e023a */
[C---:B------:R-:W-:Y:S02]  /*6af0*/  IMAD R61, R78.reuse, R65, RZ ;  /* 0x000000414e3d7224 */ /* 0x040fe400078e02ff */
[-C--:B------:R-:W-:Y:S02]  /*6b00*/  IMAD R63, R81, R82.reuse, R63 ;  /* 0x00000052513f7224 */ /* 0x080fe400078e023f */
[----:B------:R-:W-:Y:S02]  /*6b10*/  IMAD R60, R83, R82, R60 ;  /* 0x00000052533c7224 */ /* 0x000fe400078e023c */
[----:B------:R-:W-:Y:S01]  /*6b20*/  IMAD R62, R78, R66, RZ ;  /* 0x000000424e3e7224 */ /* 0x000fe200078e02ff */
[----:B------:R-:W-:Y:S01]  /*6b30*/  I2IP.S8.S32.SAT R126, R63, R58, RZ ;  /* 0x0000003a3f7e7239 */ /* 0x000fe200000014ff */
[----:B------:R-:W-:Y:S02]  /*6b40*/  IMAD R61, R84, R82, R61 ;  /* 0x00000052543d7224 */ /* 0x000fe400078e023d */
[----:B------:R-:W-:Y:S01]  /*6b50*/  IMAD R67, R78, R67, RZ ;  /* 0x000000434e437224 */ /* 0x000fe200078e02ff */
[----:B------:R-:W-:Y:S01]  /*6b60*/  I2IP.S8.S32.SAT R126, R57, R56, R126 ;  /* 0x00000038397e7239 */ /* 0x000fe2000000147e */
[-C--:B------:R-:W-:Y:S02]  /*6b70*/  IMAD R62, R85, R82.reuse, R62 ;  /* 0x00000052553e7224 */ /* 0x080fe400078e023e */
[----:B------:R-:W-:Y:S05]  /*6b80*/  IMAD R67, R86, R82, R67 ;  /* 0x0000005256437224 */ /* 0x000fea00078e0243 */
[----:B------:R-:W-:Y:S04]  /*6b90*/  I2IP.S8.S32.SAT R127, R67, R62, RZ ;  /* 0x0000003e437f7239 */ /* 0x000fe800000014ff */
[----:B------:R-:W-:Y:S05]  /*6ba0*/  I2IP.S8.S32.SAT R127, R61, R60, R127 ;  /* 0x0000003c3d7f7239 */ /* 0x000fea000000147f */
[----:B------:R1:W-:Y:S01]  /*6bb0*/  STS.128 [R170+0x8200], R124 ;  /* 0x0082007caa007388 */ /* 0x0003e20000000c00 */
[----:B------:R-:W-:Y:S01]  /*6bc0*/  @!PT LDS RZ, [RZ] ;  /* 0x00000000fffff984 */ /* 0x000fe20000000800 */
[----:B------:R-:W-:Y:S01]  /*6bd0*/  @!PT LDS RZ, [RZ] ;  /* 0x00000000fffff984 */ /* 0x000fe20000000800 */
[----:B------:R-:W-:Y:S01]  /*6be0*/  @!PT LDS RZ, [RZ] ;  /* 0x00000000fffff984 */ /* 0x000fe20000000800 */
[----:B------:R-:W-:Y:S01]  /*6bf0*/  @!PT LDS RZ, [RZ] ;  /* 0x00000000fffff984 */ /* 0x000fe20000000800 */
[----:B------:R2:W-:Y:S07]  /*6c00*/  MEMBAR.ALL.CTA ;  /* 0x0000000000007992 */ /* 0x0005ee0000008000 */
[----:B--2---:R-:W2:Y:S02]  /*6c10*/  FENCE.VIEW.ASYNC.S ;  /* 0x00000000000073c6 */ /* 0x004ea40000000000 */
[----:B--2---:R-:W-:Y:S06]  /*6c20*/  BAR.SYNC.DEFER_BLOCKING 0x1, 0x80 ;  /* 0x0042000000007b1d */ /* 0x004fec0000010000 */
[----:B------:R-:W-:Y:S05]  /*6c30*/  @P0 BRA `(.L_x_96) ;  /* 0x0000000000280947 */ /* 0x000fea0003800000 */
[----:B------:R-:W-:Y:S02]  /*6c40*/  UIADD3 UR4, UPT, UPT, UR49, 0x8200, URZ ;  /* 0x0000820031047890 */ /* 0x000fe4000fffe0ff */
[----:B------:R-:W-:Y:S01]  /*6c50*/  UIADD3 UR6, UP0, UPT, UR52, 0x680, URZ ;  /* 0x0000068034067890 */ /* 0x000fe2000ff1e0ff */
[----:B------:R-:W-:Y:S03]  /*6c60*/  UMOV UR43, UR36 ;  /* 0x00000024002b7c82 */ /* 0x000fe60008000000 */
[----:B------:R-:W-:Y:S01]  /*6c70*/  MOV R166, UR4 ;  /* 0x0000000400a67c02 */ /* 0x000fe20008000f00 */
[----:B------:R-:W-:Y:S03]  /*6c80*/  UIADD3.X UR7, UPT, UPT, URZ, UR53, URZ, UP0, !UPT ;  /* 0x00000035ff077290 */ /* 0x000fe600087fe4ff */
[----:B------:R-:W-:Y:S11]  /*6c90*/  R2UR UR40, R166 ;  /* 0x00000000a62872ca */ /* 0x000ff600000e0000 */
[----:B------:R-:W-:Y:S02]  /*6ca0*/  @!UPT UIADD3 URZ, UPT, UPT, URZ, URZ, URZ ;  /* 0x000000fffffff290 */ /* 0x000fe4000fffe0ff */
[----:B------:R2:W-:Y:S01]  /*6cb0*/  UTMASTG.3D [UR40], [UR6] ;  /* 0x00000028060073b5 */ /* 0x0005e20008010000 */
[----:B------:R0:W-:Y:S01]  /*6cc0*/  UTMACMDFLUSH ;  /* 0x00000000000079b7 */ /* 0x0001e20000000000 */
[----:B--2---:R-:W-:Y:S04]  /*6cd0*/  DEPBAR.LE SB0, 0x1 ;  /* 0x000080400000791a */ /* 0x004fe80000000000 */
.L_x_96:
[----:B------:R-:W-:Y:S05]  /*6ce0*/  BSYNC.RECONVERGENT B0 ;  /* 0x0000000000007941 */ /* 0x000fea0003800200 */
.L_x_95:
[----:B------:R-:W-:Y:S06]  /*6cf0*/  BAR.SYNC.DEFER_BLOCKING 0x1, 0x80 ;  /* 0x0042000000007b1d */ /* 0x000fec0000010000 */
[----:B------:R-:W2:Y:S01]  /*6d00*/  @P6 SYNCS.PHASECHK.TRANS64.TRYWAIT P0, [R118+URZ+0x30], R119 ;  /* 0x00003077760065a7 */ /* 0x000ea200080011ff */
[----:B------:R-:W-:Y:S01]  /*6d10*/  BSSY B1, `(.L_x_97) ;  /* 0x0000023000017945 */ /* 0x000fe20003800000 */
[----:B--2---:R-:W-:Y:S03]  /*6d20*/  @P6 SEL R109, RZ, 0x1, !P0 ;  /* 0x00000001ff6d6807 */ /* 0x004fe60004000000 */
[----:B------:R-:W-:Y:S05]  /*6d30*/  @!P6 BRA `(.L_x_98) ;  /* 0x000000000080e947 */ /* 0x000fea0003800000 */
[----:B------:R-:W-:Y:S01]  /*6d40*/  ISETP.NE.AND P1, PT, R110, RZ, PT ;  /* 0x000000ff6e00720c */ /* 0x000fe20003f25270 */
[----:B------:R-:W-:Y:S01]  /*6d50*/  BSSY B0, `(.L_x_99) ;  /* 0x000000a000007945 */ /* 0x000fe20003800000 */
[----:B------:R-:W-:Y:S11]  /*6d60*/  ISETP.NE.AND P0, PT, R109, RZ, PT ;  /* 0x000000ff6d00720c */ /* 0x000ff60003f05270 */
[----:B------:R-:W-:Y:S04]  /*6d70*/  @P1 IMAD R5, R160, 0x2000, R111 ;  /* 0x00002000a0051824 */ /* 0x000fe800078e026f */
[--C-:B------:R-:W-:Y:S01]  /*6d80*/  @P1 IMAD.IADD R4, R165, 0x1, R5.reuse ;  /* 0x00000001a5041824 */ /* 0x100fe200078e0205 */
[----:B------:R-:W-:Y:S01]  /*6d90*/  @P1 IADD3 R2, PT, PT, R164, R5, RZ ;  /* 0x00000005a4021210 */ /* 0x000fe20007ffe0ff */
[----:B------:R-:W-:Y:S01]  /*6da0*/  @P1 IMAD.IADD R0, R116, 0x1, R5 ;  /* 0x0000000174001824 */ /* 0x000fe200078e0205 */
[----:B------:R-:W-:Y:S06]  /*6db0*/  @P0 BRA `(.L_x_100) ;  /* 0x00000000000c0947 */ /* 0x000fec0003800000 */
[----:B------:R-:W-:Y:S04]  /*6dc0*/  SHF.L.U32 R3, R159, 0x1f, RZ ;  /* 0x0000001f9f037819 */ /* 0x000fe800000006ff */
[----:B------:R-:W2:Y:S02]  /*6dd0*/  SYNCS.PHASECHK.TRANS64.TRYWAIT P0, [R118+URZ+0x30], R3 ;  /* 0x00003003760075a7 */ /* 0x000ea400080011ff */
[----:B--2---:R-:W-:Y:S05]  /*6de0*/  @!P0 BRA `(.L_x_101) ;  /* 0x0000004800e88947 */ /* 0x004fea0003800000 */
.L_x_100:
[----:B------:R-:W-:Y:S05]  /*6df0*/  BSYNC B0 ;  /* 0x0000000000007941 */ /* 0x000fea0003800000 */
.L_x_99:
[----:B------:R-:W-:Y:S01]  /*6e00*/  ISETP.NE.AND P0, PT, R110, RZ, PT ;  /* 0x000000ff6e00720c */ /* 0x000fe20003f05270 */
[----:B--2---:R-:W-:Y:S02]  /*6e10*/  VIADD R118, R118, 0x50 ;  /* 0x0000005076767836 */ /* 0x004fe40000000000 */
[----:B------:R-:W-:Y:S02]  /*6e20*/  IMAD.U32 R3, RZ, RZ, UR37 ;  /* 0x00000025ff037e24 */ /* 0x000fe4000f8e00ff */
[----:B------:R-:W-:Y:S03]  /*6e30*/  VIADD R160, R160, 0x1 ;  /* 0x00000001a0a07836 */ /* 0x000fe60000000000 */
[----:B------:R-:W-:Y:S05]  /*6e40*/  PRMT R3, R3, 0x654, R118 ;  /* 0x0000065403037816 */ /* 0x000fea0000000076 */
[----:B------:R2:W3:Y:S04]  /*6e50*/  @P0 LDS.128 R100, [R5+0x200] ;  /* 0x0002000005640984 */ /* 0x0004e80000000c00 */
[----:B------:R2:W4:Y:S04]  /*6e60*/  @P0 LDS.128 R88, [R4+0x200] ;  /* 0x0002000004580984 */ /* 0x0005280000000c00 */
        /* <DEDUP_REMOVED lines=9> */
[----:B------:R-:W-:Y:S02]  /*6f00*/  SEL R6, RZ, 0x1, P0 ;  /* 0x00000001ff067807 */ /* 0x000fe40000000000 */
[----:B------:R-:W-:Y:S02]  /*6f10*/  SEL R160, R160, RZ, P0 ;  /* 0x000000ffa0a07207 */ /* 0x000fe40000000000 */
[----:B------:R-:W-:Y:S01]  /*6f20*/  LOP3.LUT R159, R159, R6, RZ, 0x3c, !PT ;  /* 0x000000069f9f7212 */ /* 0x000fe200078e3cff */
[----:B-----5:R2:W-:Y:S06]  /*6f30*/  SYNCS.ARRIVE.TRANS64.RED.A1T0 RZ, [R3+URZ], RZ ;  /* 0x000000ff03ff79a7 */ /* 0x0205ec00081004ff */
.L_x_98:
[----:B------:R-:W-:Y:S05]  /*6f40*/  BSYNC B1 ;  /* 0x0000000000017941 */ /* 0x000fea0003800000 */
.L_x_97:
[----:B--2---:R-:W-:Y:S05]  /*6f50*/  VIADD R3, R80, 0x40 ;  /* 0x0000004050037836 */ /* 0x004fea0000000000 */
[----:B------:R-:W-:Y:S04]  /*6f60*/  SHF.R.U32.HI R3, RZ, 0x15, R3 ;  /* 0x00000015ff037819 */ /* 0x000fe80000011603 */
[----:B------:R-:W-:Y:S11]  /*6f70*/  LOP3.LUT P0, RZ, R3, 0x3, R154, 0x48, !PT ;  /* 0x0000000303ff7812 */ /* 0x000ff6000780489a */
[----:B------:R-:W-:Y:S02]  /*6f80*/  @!UPT UIADD3 URZ, UPT, UPT, URZ, URZ, URZ ;  /* 0x000000fffffff290 */ /* 0x000fe4000fffe0ff */
[----:B------:R-:W-:Y:S05]  /*6f90*/  @!P0 BRA `(.L_x_102) ;  /* 0x0000000000408947 */ /* 0x000fea0003800000 */
[----:B------:R-:W2:Y:S01]  /*6fa0*/  LDCU.64 UR8, c[0x4][0x78] ;  /* 0x01000f00ff0877ac */ /* 0x000ea20008000a00 */
[----:B------:R-:W-:Y:S01]  /*6fb0*/  MOV R3, 0x0 ;  /* 0x0000000000037802 */ /* 0x000fe20000000f00 */
[----:B------:R-:W-:Y:S02]  /*6fc0*/  HFMA2 R12, -RZ, RZ, 0, 5.9604644775390625e-08 ;  /* 0x00000001ff0c7431 */ /* 0x000fe400000001ff */
[----:B------:R-:W-:Y:S02]  /*6fd0*/  IMAD.MOV.U32 R8, RZ, RZ, 0x192 ;  /* 0x00000192ff087424 */ /* 0x000fe400078e00ff */
[----:B------:R-:W-:Y:S01]  /*6fe0*/  IMAD.MOV.U32 R13, RZ, RZ, RZ ;  /* 0x000000ffff0d7224 */ /* 0x000fe200078e00ff */
[----:B------:R-:W5:Y:S01]  /*6ff0*/  LDCU.64 UR6, c[0x4][0x80] ;  /* 0x01001000ff0677ac */ /* 0x000f620008000a00 */
[----:B------:R-:W1:Y:S01]  /*7000*/  LDC.64 R2, c[0x4][R3] ;  /* 0x0100000003027b82 */ /* 0x000e620000000a00 */
[----:B------:R-:W3:Y:S01]  /*7010*/  LDCU.64 UR4, c[0x4][0x18] ;  /* 0x01000300ff0477ac */ /* 0x000ee20008000a00 */
[----:B--2---:R-:W-:Y:S01]  /*7020*/  MOV R5, UR9 ;  /* 0x0000000900057c02 */ /* 0x004fe20008000f00 */
[----:B------:R-:W-:Y:S01]  /*7030*/  IMAD.U32 R4, RZ, RZ, UR8 ;  /* 0x00000008ff047e24 */ /* 0x000fe2000f8e00ff */
[----:B-----5:R-:W-:Y:S01]  /*7040*/  MOV R7, UR7 ;  /* 0x0000000700077c02 */ /* 0x020fe20008000f00 */
[----:B------:R-:W-:Y:S01]  /*7050*/  IMAD.U32 R6, RZ, RZ, UR6 ;  /* 0x00000006ff067e24 */ /* 0x000fe2000f8e00ff */
[----:B---3--:R-:W-:Y:S01]  /*7060*/  MOV R11, UR5 ;  /* 0x00000005000b7c02 */ /* 0x008fe20008000f00 */
[----:B------:R-:W-:Y:S02]  /*7070*/  IMAD.U32 R10, RZ, RZ, UR4 ;  /* 0x00000004ff0a7e24 */ /* 0x000fe4000f8e00ff */
[----:B------:R-:W-:Y:S07]  /*7080*/  LEPC R20, `(.L_x_102) ;  /* 0x000000001014794e */ /* 0x000fee0000000000 */
[----:B-1--4-:R-:W-:Y:S05]  /*7090*/  CALL.ABS.NOINC R2 ;  /* 0x0000000002007343 */ /* 0x012fea0003c00000 */
.L_x_102:
[----:B------:R-:W-:Y:S05]  /*70a0*/  WARPSYNC.ALL ;  /* 0x0000000000007948 */ /* 0x000fea0003800000 */
[----:B------:R-:W-:Y:S01]  /*70b0*/  R2UR UR4, R80 ;  /* 0x00000000500472ca */ /* 0x000fe200000e0000 */
[----:B------:R-:W-:Y:S01]  /*70c0*/  BSSY.RECONVERGENT B0, `(.L_x_103) ;  /* 0x000011c000007945 */ /* 0x000fe20003800200 */
[C---:B---3--:R-:W-:Y:S02]  /*70d0*/  PRMT R81, R100.reuse, 0x8880, RZ ;  /* 0x0000888064517816 */ /* 0x048fe400000000ff */
[C---:B------:R-:W-:Y:S02]  /*70e0*/  SHF.L.U32 R84, R100.reuse, 0x8, RZ ;  /* 0x0000000864547819 */ /* 0x040fe400000006ff */
[----:B------:R-:W-:Y:S02]  /*70f0*/  SHF.L.U32 R83, R100, 0x10, RZ ;  /* 0x0000001064537819 */ /* 0x000fe400000006ff */
[----:B------:R-:W-:Y:S02]  /*7100*/  SHF.R.S32.HI R84, RZ, 0x18, R84 ;  /* 0x00000018ff547819 */ /* 0x000fe40000011454 */
[----:B------:R-:W-:Y:S02]  /*7110*/  SHF.R.S32.HI R83, RZ, 0x18, R83 ;  /* 0x00000018ff537819 */ /* 0x000fe40000011453 */
[----:B------:R-:W-:Y:S01]  /*7120*/  ISETP.NE.AND P0, PT, R167, RZ, PT ;  /* 0x000000ffa700720c */ /* 0x000fe20003f05270 */
[----:B------:R-:W2:Y:S01]  /*7130*/  LDTM.x64 R4, tmem[UR4+0x40] ;  /* 0x00004004000479ee */ /* 0x000ea20008340000 */
[----:B------:R-:W-:Y:S01]  /*7140*/  ISETP.NE.AND P6, PT, R117, RZ, PT ;  /* 0x000000ff7500720c */ /* 0x000fe20003fc5270 */
[C---:B--2---:R-:W-:Y:S02]  /*7150*/  IMAD R0, R78.reuse, R4, RZ ;  /* 0x000000044e007224 */ /* 0x044fe400078e02ff */
[C---:B------:R-:W-:Y:S02]  /*7160*/  IMAD R3, R78.reuse, R6, RZ ;  /* 0x000000064e037224 */ /* 0x040fe400078e02ff */
[C---:B------:R-:W-:Y:S02]  /*7170*/  IMAD R4, R78.reuse, R8, RZ ;  /* 0x000000084e047224 */ /* 0x040fe400078e02ff */
[C---:B------:R-:W-:Y:S02]  /*7180*/  IMAD R6, R78.reuse, R10, RZ ;  /* 0x0000000a4e067224 */ /* 0x040fe400078e02ff */
[C---:B------:R-:W-:Y:S02]  /*7190*/  IMAD R2, R78.reuse, R5, RZ ;  /* 0x000000054e027224 */ /* 0x040fe400078e02ff */
[C---:B------:R-:W-:Y:S02]  /*71a0*/  IMAD R8, R78.reuse, R12, RZ ;  /* 0x0000000c4e087224 */ /* 0x040fe400078e02ff */
[C---:B------:R-:W-:Y:S02]  /*71b0*/  IMAD R10, R78.reuse, R14, RZ ;  /* 0x0000000e4e0a7224 */ /* 0x040fe400078e02ff */
[C---:B------:R-:W-:Y:S02]  /*71c0*/  IMAD R5, R78.reuse, R9, RZ ;  /* 0x000000094e057224 */ /* 0x040fe400078e02ff */
[----:B------:R-:W-:Y:S01]  /*71d0*/  IMAD R0, R81, R82, R0 ;  /* 0x0000005251007224 */ /* 0x000fe200078e0200 */
[----:B------:R-:W-:Y:S01]  /*71e0*/  SHF.L.U32 R81, R101, 0x8, RZ ;  /* 0x0000000865517819 */ /* 0x000fe200000006ff */
[C---:B------:R-:W-:Y:S02]  /*71f0*/  IMAD R12, R78.reuse, R16, RZ ;  /* 0x000000104e0c7224 */ /* 0x040fe400078e02ff */
[C---:B------:R-:W-:Y:S01]  /*7200*/  IMAD R14, R78.reuse, R18, RZ ;  /* 0x000000124e0e7224 */ /* 0x040fe200078e02ff */
[----:B------:R-:W-:Y:S01]  /*7210*/  SHF.R.S32.HI R81, RZ, 0x18, R81 ;  /* 0x00000018ff517819 */ /* 0x000fe20000011451 */
[C---:B------:R-:W-:Y:S02]  /*7220*/  IMAD R9, R78.reuse, R13, RZ ;  /* 0x0000000d4e097224 */ /* 0x040fe400078e02ff */
[C---:B------:R-:W-:Y:S02]  /*7230*/  IMAD R16, R78.reuse, R20, RZ ;  /* 0x000000144e107224 */ /* 0x040fe400078e02ff */
[C---:B------:R-:W-:Y:S02]  /*7240*/  IMAD R18, R78.reuse, R22, RZ ;  /* 0x000000164e127224 */ /* 0x040fe400078e02ff */
[C---:B------:R-:W-:Y:S02]  /*7250*/  IMAD R13, R78.reuse, R17, RZ ;  /* 0x000000114e0d7224 */ /* 0x040fe400078e02ff */
[C---:B------:R-:W-:Y:S02]  /*7260*/  IMAD R20, R78.reuse, R24, RZ ;  /* 0x000000184e147224 */ /* 0x040fe400078e02ff */
[C---:B------:R-:W-:Y:S02]  /*7270*/  IMAD R22, R78.reuse, R26, RZ ;  /* 0x0000001a4e167224 */ /* 0x040fe400078e02ff */
[----:B------:R-:W-:Y:S01]  /*7280*/  IMAD R2, R83, R82, R2 ;  /* 0x0000005253027224 */ /* 0x000fe200078e0202 */
[----:B------:R-:W-:Y:S01]  /*7290*/  SHF.R.S32.HI R83, RZ, 0x18, R101 ;  /* 0x00000018ff537819 */ /* 0x000fe20000011465 */
[C---:B------:R-:W-:Y:S02]  /*72a0*/  IMAD R17, R78.reuse, R21, RZ ;  /* 0x000000154e117224 */ /* 0x040fe400078e02ff */
[C---:B------:R-:W-:Y:S02]  /*72b0*/  IMAD R24, R78.reuse, R28, RZ ;  /* 0x0000001c4e187224 */ /* 0x040fe400078e02ff */
[C---:B------:R-:W-:Y:S02]  /*72c0*/  IMAD R26, R78.reuse, R30, RZ ;  /* 0x0000001e4e1a7224 */ /* 0x040fe400078e02ff */
[C---:B------:R-:W-:Y:S02]  /*72d0*/  IMAD R21, R78.reuse, R25, RZ ;  /* 0x000000194e157224 */ /* 0x040fe400078e02ff */
[C---:B------:R-:W-:Y:S02]  /*72e0*/  IMAD R28, R78.reuse, R32, RZ ;  /* 0x000000204e1c7224 */ /* 0x040fe400078e02ff */
[----:B------:R-:W-:Y:S02]  /*72f0*/  IMAD R30, R78, R34, RZ ;  /* 0x000000224e1e7224 */ /* 0x000fe400078e02ff */
[----:B------:R-:W-:Y:S02]  /*7300*/  IMAD R3, R84, R82, R3 ;  /* 0x0000005254037224 */ /* 0x000fe400078e0203 */
[C---:B------:R-:W-:Y:S02]  /*7310*/  IMAD R25, R78.reuse, R29, RZ ;  /* 0x0000001d4e197224 */ /* 0x040fe400078e02ff */
        /* <DEDUP_REMOVED lines=14> */
[C---:B------:R-:W-:Y:S01]  /*7400*/  IMAD R60, R78.reuse, R64, RZ ;  /* 0x000000404e3c7224 */ /* 0x040fe200078e02ff */
[----:B------:R-:W-:Y:S01]  /*7410*/  SHF.R.S32.HI R64, RZ, 0x18, R100 ;  /* 0x00000018ff407819 */ /* 0x000fe20000011464 */
[C---:B------:R-:W-:Y:S02]  /*7420*/  IMAD R34, R78.reuse, R38, RZ ;  /* 0x000000264e227224 */ /* 0x040fe400078e02ff */
[C---:B------:R-:W-:Y:S02]  /*7430*/  IMAD R38, R78.reuse, R42, RZ ;  /* 0x0000002a4e267224 */ /* 0x040fe400078e02ff */
[C---:B------:R-:W-:Y:S02]  /*7440*/  IMAD R57, R78.reuse, R61, RZ ;  /* 0x0000003d4e397224 */ /* 0x040fe400078e02ff */
[C---:B------:R-:W-:Y:S01]  /*7450*/  IMAD R61, R78.reuse, R65, RZ ;  /* 0x000000414e3d7224 */ /* 0x040fe200078e02ff */
[C---:B------:R-:W-:Y:S01]  /*7460*/  PRMT R65, R101.reuse, 0x8880, RZ ;  /* 0x0000888065417816 */ /* 0x040fe200000000ff */
[C---:B------:R-:W-:Y:S02]  /*7470*/  IMAD R42, R78.reuse, R46, RZ ;  /* 0x0000002e4e2a7224 */ /* 0x040fe400078e02ff */
[C---:B------:R-:W-:Y:S02]  /*7480*/  IMAD R46, R78.reuse, R50, RZ ;  /* 0x000000324e2e7224 */ /* 0x040fe400078e02ff */
[C---:B------:R-:W-:Y:S02]  /*7490*/  IMAD R51, R78.reuse, R51, RZ ;  /* 0x000000334e337224 */ /* 0x040fe400078e02ff */
[C---:B------:R-:W-:Y:S02]  /*74a0*/  IMAD R50, R78.reuse, R54, RZ ;  /* 0x000000364e327224 */ /* 0x040fe400078e02ff */
[C---:B------:R-:W-:Y:S02]  /*74b0*/  IMAD R54, R78.reuse, R58, RZ ;  /* 0x0000003a4e367224 */ /* 0x040fe400078e02ff */
[C---:B------:R-:W-:Y:S02]  /*74c0*/  IMAD R58, R78.reuse, R62, RZ ;  /* 0x0000003e4e3a7224 */ /* 0x040fe400078e02ff */
[C---:B------:R-:W-:Y:S01]  /*74d0*/  IMAD R62, R78.reuse, R66, RZ ;  /* 0x000000424e3e7224 */ /* 0x040fe200078e02ff */
[----:B------:R-:W-:Y:S01]  /*74e0*/  SHF.L.U32 R66, R101, 0x10, RZ ;  /* 0x0000001065427819 */ /* 0x000fe200000006ff */
[C---:B------:R-:W-:Y:S02]  /*74f0*/  IMAD R7, R78.reuse, R7, RZ ;  /* 0x000000074e077224 */ /* 0x040fe400078e02ff */
[----:B------:R-:W-:Y:S01]  /*7500*/  IMAD R11, R78, R11, RZ ;  /* 0x0000000b4e0b7224 */ /* 0x000fe200078e02ff */
[----:B------:R-:W-:Y:S01]  /*7510*/  SHF.R.S32.HI R66, RZ, 0x18, R66 ;  /* 0x00000018ff427819 */ /* 0x000fe20000011442 */
[-C--:B------:R-:W-:Y:S01]  /*7520*/  IMAD R7, R64, R82.reuse, R7 ;  /* 0x0000005240077224 */ /* 0x080fe200078e0207 */
[C---:B------:R-:W-:Y:S01]  /*7530*/  PRMT R64, R102.reuse, 0x8880, RZ ;  /* 0x0000888066407816 */ /* 0x040fe200000000ff */
[-C--:B------:R-:W-:Y:S01]  /*7540*/  IMAD R4, R65, R82.reuse, R4 ;  /* 0x0000005241047224 */ /* 0x080fe200078e0204 */
[----:B------:R-:W-:Y:S01]  /*7550*/  SHF.L.U32 R65, R102, 0x10, RZ ;  /* 0x0000001066417819 */ /* 0x000fe200000006ff */
[-C--:B------:R-:W-:Y:S02]  /*7560*/  IMAD R5, R66, R82.reuse, R5 ;  /* 0x0000005242057224 */ /* 0x080fe400078e0205 */
[-C--:B------:R-:W-:Y:S01]  /*7570*/  IMAD R6, R81, R82.reuse, R6 ;  /* 0x0000005251067224 */ /* 0x080fe200078e0206 */
[----:B------:R-:W-:Y:S01]  /*7580*/  I2IP.S8.S32.SAT R81, R7, R3, RZ ;  /* 0x0000000307517239 */ /* 0x000fe200000014ff */
[----:B------:R-:W-:Y:S01]  /*7590*/  IMAD R11, R83, R82, R11 ;  /* 0x00000052530b7224 */ /* 0x000fe200078e020b */
[----:B------:R-:W-:Y:S01]  /*75a0*/  SHF.L.U32 R7, R102, 0x8, RZ ;  /* 0x0000000866077819 */ /* 0x000fe200000006ff */
[C---:B------:R-:W-:Y:S01]  /*75b0*/  IMAD R15, R78.reuse, R15, RZ ;  /* 0x0000000f4e0f7224 */ /* 0x040fe200078e02ff */
[----:B------:R-:W-:Y:S01]  /*75c0*/  MOV R3, R64 ;  /* 0x0000004000037202 */ /* 0x000fe20000000f00 */
[C---:B------:R-:W-:Y:S01]  /*75d0*/  IMAD R19, R78.reuse, R19, RZ ;  /* 0x000000134e137224 */ /* 0x040fe200078e02ff */
[----:B------:R-:W-:Y:S01]  /*75e0*/  I2IP.S8.S32.SAT R11, R11, R6, RZ ;  /* 0x000000060b0b7239 */ /* 0x000fe200000014ff */
[C---:B------:R-:W-:Y:S01]  /*75f0*/  IMAD R23, R78.reuse, R23, RZ ;  /* 0x000000174e177224 */ /* 0x040fe200078e02ff */
[----:B------:R-:W-:Y:S01]  /*7600*/  SHF.R.S32.HI R6, RZ, 0x18, R65 ;  /* 0x00000018ff067819 */ /* 0x000fe20000011441 */
[----:B------:R-:W-:Y:S01]  /*7610*/  IMAD R8, R3, R82, R8 ;  /* 0x0000005203087224 */ /* 0x000fe200078e0208 */
[----:B------:R-:W-:Y:S01]  /*7620*/  SHF.R.S32.HI R7, RZ, 0x18, R7 ;  /* 0x00000018ff077819 */ /* 0x000fe20000011407 */
[----:B------:R-:W-:Y:S01]  /*7630*/  IMAD R27, R78, R27, RZ ;  /* 0x0000001b4e1b7224 */ /* 0x000fe200078e02ff */
[----:B------:R-:W-:Y:S01]  /*7640*/  I2IP.S8.S32.SAT R84, R2, R0, R81 ;  /* 0x0000000002547239 */ /* 0x000fe20000001451 */
[-C--:B------:R-:W-:Y:S01]  /*7650*/  IMAD R9, R6, R82.reuse, R9 ;  /* 0x0000005206097224 */ /* 0x080fe200078e0209 */
[----:B------:R-:W-:Y:S01]  /*7660*/  SHF.L.U32 R2, R103, 0x10, RZ ;  /* 0x0000001067027819 */ /* 0x000fe200000006ff */
[----:B------:R-:W-:Y:S01]  /*7670*/  IMAD R10, R7, R82, R10 ;  /* 0x00000052070a7224 */ /* 0x000fe200078e020a */
[----:B------:R-:W-:Y:S01]  /*7680*/  SHF.R.S32.HI R0, RZ, 0x18, R102 ;  /* 0x00000018ff007819 */ /* 0x000fe20000011466 */
[C---:B------:R-:W-:Y:S01]  /*7690*/  IMAD R31, R78.reuse, R31, RZ ;  /* 0x0000001f4e1f7224 */ /* 0x040fe200078e02ff */
[----:B------:R-:W-:Y:S01]  /*76a0*/  I2IP.S8.S32.SAT R85, R5, R4, R11 ;  /* 0x0000000405557239 */ /* 0x000fe2000000140b */
[----:B------:R-:W-:Y:S01]  /*76b0*/  IMAD R35, R78, R35, RZ ;  /* 0x000000234e237224 */ /* 0x000fe200078e02ff */
[C---:B------:R-:W-:Y:S01]  /*76c0*/  PRMT R3, R103.reuse, 0x8880, RZ ;  /* 0x0000888067037816 */ /* 0x040fe200000000ff */
[-C--:B------:R-:W-:Y:S01]  /*76d0*/  IMAD R15, R0, R82.reuse, R15 ;  /* 0x00000052000f7224 */ /* 0x080fe200078e020f */
[----:B------:R-:W-:Y:S01]  /*76e0*/  SHF.L.U32 R5, R103, 0x8, RZ ;  /* 0x0000000867057819 */ /* 0x000fe200000006ff */
[C---:B------:R-:W-:Y:S01]  /*76f0*/  IMAD R39, R78.reuse, R39, RZ ;  /* 0x000000274e277224 */ /* 0x040fe200078e02ff */
[----:B------:R-:W-:Y:S01]  /*7700*/  SHF.R.S32.HI R2, RZ, 0x18, R2 ;  /* 0x00000018ff027819 */ /* 0x000fe20000011402 */
[-C--:B------:R-:W-:Y:S01]  /*7710*/  IMAD R12, R3, R82.reuse, R12 ;  /* 0x00000052030c7224 */ /* 0x080fe200078e020c */
[----:B------:R-:W-:Y:S01]  /*7720*/  SHF.R.S32.HI R5, RZ, 0x18, R5 ;  /* 0x00000018ff057819 */ /* 0x000fe20000011405 */
[----:B------:R-:W-:Y:S01]  /*7730*/  IMAD R43, R78, R43, RZ ;  /* 0x0000002b4e2b7224 */ /* 0x000fe200078e02ff */
[----:B------:R-:W-:Y:S01]  /*7740*/  SHF.R.S32.HI R4, RZ, 0x18, R103 ;  /* 0x00000018ff047819 */ /* 0x000fe20000011467 */
[-C--:B------:R-:W-:Y:S01]  /*7750*/  IMAD R13, R2, R82.reuse, R13 ;  /* 0x00000052020d7224 */ /* 0x080fe200078e020d */
[C---:B----4-:R-:W-:Y:S01]  /*7760*/  SHF.L.U32 R0, R88.reuse, 0x10, RZ ;  /* 0x0000001058007819 */ /* 0x050fe200000006ff */
[-C--:B------:R-:W-:Y:S01]  /*7770*/  IMAD R14, R5, R82.reuse, R14 ;  /* 0x00000052050e7224 */ /* 0x080fe200078e020e */
[C---:B------:R-:W-:Y:S01]  /*7780*/  PRMT R3, R88.reuse, 0x8880, RZ ;  /* 0x0000888058037816 */ /* 0x040fe200000000ff */
[----:B------:R-:W-:Y:S01]  /*7790*/  IMAD.SHL.U32 R2, R88, 0x100, RZ ;  /* 0x0000010058027824 */ /* 0x000fe200078e00ff */
[----:B------:R-:W-:Y:S01]  /*77a0*/  SHF.R.S32.HI R0, RZ, 0x18, R0 ;  /* 0x00000018ff007819 */ /* 0x000fe20000011400 */
[-C--:B------:R-:W-:Y:S01]  /*77b0*/  IMAD R19, R4, R82.reuse, R19 ;  /* 0x0000005204137224 */ /* 0x080fe200078e0213 */
[----:B------:R-:W-:Y:S01]  /*77c0*/  SHF.L.U32 R4, R89, 0x10, RZ ;  /* 0x0000001059047819 */ /* 0x000fe200000006ff */
[-C--:B------:R-:W-:Y:S01]  /*77d0*/  IMAD R16, R3, R82.reuse, R16 ;  /* 0x0000005203107224 */ /* 0x080fe200078e0210 */
[----:B------:R-:W-:Y:S01]  /*77e0*/  SHF.R.S32.HI R5, RZ, 0x18, R2 ;  /* 0x00000018ff057819 */ /* 0x000fe20000011402 */
[-C--:B------:R-:W-:Y:S01]  /*77f0*/  IMAD R17, R0, R82.reuse, R17 ;  /* 0x0000005200117224 */ /* 0x080fe200078e0211 */
[----:B------:R-:W-:Y:S01]  /*7800*/  SHF.R.S32.HI R0, RZ, 0x18, R88 ;  /* 0x00000018ff007819 */ /* 0x000fe20000011458 */
[----:B------:R-:W-:Y:S01]  /*7810*/  IMAD R47, R78, R47, RZ ;  /* 0x0000002f4e2f7224 */ /* 0x000fe200078e02ff */
[----:B------:R-:W-:Y:S01]  /*7820*/  PRMT R3, R89, 0x8880, RZ ;  /* 0x0000888059037816 */ /* 0x000fe200000000ff */
[-C--:B------:R-:W-:Y:S01]  /*7830*/  IMAD R18, R5, R82.reuse, R18 ;  /* 0x0000005205127224 */ /* 0x080fe200078e0212 */
[----:B------:R-:W-:Y:S01]  /*7840*/  SHF.L.U32 R2, R89, 0x8, RZ ;  /* 0x0000000859027819 */ /* 0x000fe200000006ff */
[-C--:B------:R-:W-:Y:S01]  /*7850*/  IMAD R23, R0, R82.reuse, R23 ;  /* 0x0000005200177224 */ /* 0x080fe200078e0217 */
[----:B------:R-:W-:Y:S01]  /*7860*/  SHF.R.S32.HI R0, RZ, 0x18, R4 ;  /* 0x00000018ff007819 */ /* 0x000fe20000011404 */
[-C--:B------:R-:W-:Y:S01]  /*7870*/  IMAD R20, R3, R82.reuse, R20 ;  /* 0x0000005203147224 */ /* 0x080fe200078e0214 */
[----:B------:R-:W-:Y:S01]  /*7880*/  SHF.R.S32.HI R5, RZ, 0x18, R2 ;  /* 0x00000018ff057819 */ /* 0x000fe20000011402 */
[----:B------:R-:W-:Y:S01]  /*7890*/  IMAD R55, R78, R55, RZ ;  /* 0x000000374e377224 */ /* 0x000fe200078e02ff */
[----:B------:R-:W-:Y:S01]  /*78a0*/  SHF.R.S32.HI R2, RZ, 0x18, R89 ;  /* 0x00000018ff027819 */ /* 0x000fe20000011459 */
[-C--:B------:R-:W-:Y:S01]  /*78b0*/  IMAD R21, R0, R82.reuse, R21 ;  /* 0x0000005200157224 */ /* 0x080fe200078e0215 */
[C---:B------:R-:W-:Y:S01]  /*78c0*/  SHF.L.U32 R0, R90.reuse, 0x10, RZ ;  /* 0x000000105a007819 */ /* 0x040fe200000006ff */
[-C--:B------:R-:W-:Y:S01]  /*78d0*/  IMAD R22, R5, R82.reuse, R22 ;  /* 0x0000005205167224 */ /* 0x080fe200078e0216 */
[----:B------:R-:W-:Y:S01]  /*78e0*/  PRMT R3, R90, 0x8880, RZ ;  /* 0x000088805a037816 */ /* 0x000fe200000000ff */
        /* <DEDUP_REMOVED lines=9> */
[----:B------:R-:W-:Y:S01]  /*7980*/  SHF.L.U32 R0, R91, 0x10, RZ ;  /* 0x000000105b007819 */ /* 0x000fe200000006ff */
[-C--:B------:R-:W-:Y:S01]  /*7990*/  IMAD R26, R5, R82.reuse, R26 ;  /* 0x00000052051a7224 */ /* 0x080fe200078e021a */
[C---:B------:R-:W-:Y:S01]  /*79a0*/  PRMT R3, R91.reuse, 0x8880, RZ ;  /* 0x000088805b037816 */ /* 0x040fe200000000ff */
[-C--:B------:R-:W-:Y:S01]  /*79b0*/  IMAD R31, R2, R82.reuse, R31 ;  /* 0x00000052021f7224 */ /* 0x080fe200078e021f */
[----:B------:R-:W-:Y:S01]  /*79c0*/  SHF.L.U32 R2, R91, 0x8, RZ ;  /* 0x000000085b027819 */ /* 0x000fe200000006ff */
[----:B------:R-:W-:Y:S01]  /*79d0*/  IMAD R67, R78, R67, RZ ;  /* 0x000000434e437224 */ /* 0x000fe200078e02ff */
[----:B------:R-:W-:Y:S01]  /*79e0*/  SHF.R.S32.HI R0, RZ, 0x18, R0 ;  /* 0x00000018ff007819 */ /* 0x000fe20000011400 */
[-C--:B------:R-:W-:Y:S01]  /*79f0*/  IMAD R28, R3, R82.reuse, R28 ;  /* 0x00000052031c7224 */ /* 0x080fe200078e021c */
[----:B------:R-:W-:Y:S02]  /*7a00*/  SHF.R.S32.HI R5, RZ, 0x18, R2 ;  /* 0x00000018ff057819 */ /* 0x000fe40000011402 */
[----:B------:R-:W-:Y:S01]  /*7a10*/  SHF.R.S32.HI R2, RZ, 0x18, R91 ;  /* 0x00000018ff027819 */ /* 0x000fe2000001145b */
[-C--:B------:R-:W-:Y:S01]  /*7a20*/  IMAD R29, R0, R82.reuse, R29 ;  /* 0x00000052001d7224 */ /* 0x080fe200078e021d */
[C---:B-1----:R-:W-:Y:S01]  /*7a30*/  PRMT R3, R92.reuse, 0x8880, RZ ;  /* 0x000088805c037816 */ /* 0x042fe200000000ff */
[----:B------:R-:W-:Y:S01]  /*7a40*/  IMAD.U32 R0, R92, 0x10000, RZ ;  /* 0x000100005c007824 */ /* 0x000fe200078e00ff */
[----:B------:R-:W-:Y:S01]  /*7a50*/  SHF.L.U32 R4, R93, 0x10, RZ ;  /* 0x000000105d047819 */ /* 0x000fe200000006ff */
[----:B------:R-:W-:Y:S01]  /*7a60*/  IMAD R30, R5, R82, R30 ;  /* 0x00000052051e7224 */ /* 0x000fe200078e021e */
[----:B------:R-:W-:Y:S01]  /*7a70*/  I2IP.S8.S32.SAT R10, R15, R10, RZ ;  /* 0x0000000a0f0a7239 */ /* 0x000fe200000014ff */
[-C--:B------:R-:W-:Y:S01]  /*7a80*/  IMAD R35, R2, R82.reuse, R35 ;  /* 0x0000005202237224 */ /* 0x080fe200078e0223 */
[----:B------:R-:W-:Y:S01]  /*7a90*/  SHF.L.U32 R2, R92, 0x8, RZ ;  /* 0x000000085c027819 */ /* 0x000fe200000006ff */
[-C--:B------:R-:W-:Y:S01]  /*7aa0*/  IMAD R32, R3, R82.reuse, R32 ;  /* 0x0000005203207224 */ /* 0x080fe200078e0220 */
[----:B------:R-:W-:Y:S02]  /*7ab0*/  SHF.R.S32.HI R0, RZ, 0x18, R0 ;  /* 0x00000018ff007819 */ /* 0x000fe40000011400 */
[----:B------:R-:W-:Y:S02]  /*7ac0*/  SHF.R.S32.HI R5, RZ, 0x18, R2 ;  /* 0x00000018ff057819 */ /* 0x000fe40000011402 */
[----:B------:R-:W-:Y:S01]  /*7ad0*/  PRMT R3, R93, 0x8880, RZ ;  /* 0x000088805d037816 */ /* 0x000fe200000000ff */
[-C--:B------:R-:W-:Y:S01]  /*7ae0*/  IMAD R33, R0, R82.reuse, R33 ;  /* 0x0000005200217224 */ /* 0x080fe200078e0221 */
[----:B------:R-:W-:Y:S01]  /*7af0*/  SHF.R.S32.HI R0, RZ, 0x18, R92 ;  /* 0x00000018ff007819 */ /* 0x000fe2000001145c */
[----:B------:R-:W-:Y:S01]  /*7b00*/  IMAD R34, R5, R82, R34 ;  /* 0x0000005205227224 */ /* 0x000fe200078e0222 */
[----:B------:R-:W-:Y:S02]  /*7b10*/  SHF.L.U32 R2, R93, 0x8, RZ ;  /* 0x000000085d027819 */ /* 0x000fe400000006ff */
[----:B------:R-:W-:Y:S01]  /*7b20*/  I2IP.S8.S32.SAT R14, R19, R14, RZ ;  /* 0x0000000e130e7239 */ /* 0x000fe200000014ff */
[-C--:B------:R-:W-:Y:S01]  /*7b30*/  IMAD R39, R0, R82.reuse, R39 ;  /* 0x0000005200277224 */ /* 0x080fe200078e0227 */
[----:B------:R-:W-:Y:S01]  /*7b40*/  SHF.R.S32.HI R0, RZ, 0x18, R4 ;  /* 0x00000018ff007819 */ /* 0x000fe20000011404 */
[-C--:B------:R-:W-:Y:S01]  /*7b50*/  IMAD R36, R3, R82.reuse, R36 ;  /* 0x0000005203247224 */ /* 0x080fe200078e0224 */
[----:B------:R-:W-:Y:S02]  /*7b60*/  SHF.R.S32.HI R5, RZ, 0x18, R2 ;  /* 0x00000018ff057819 */ /* 0x000fe40000011402 */
[----:B------:R-:W-:Y:S01]  /*7b70*/  SHF.L.U32 R2, R94, 0x10, RZ ;  /* 0x000000105e027819 */ /* 0x000fe200000006ff */
[-C--:B------:R-:W-:Y:S01]  /*7b80*/  IMAD R37, R0, R82.reuse, R37 ;  /* 0x0000005200257224 */ /* 0x080fe200078e0225 */
[----:B------:R-:W-:Y:S01]  /*7b90*/  SHF.R.S32.HI R0, RZ, 0x18, R93 ;  /* 0x00000018ff007819 */ /* 0x000fe2000001145d */
[-C--:B------:R-:W-:Y:S01]  /*7ba0*/  IMAD R38, R5, R82.reuse, R38 ;  /* 0x0000005205267224 */ /* 0x080fe200078e0226 */
[C---:B------:R-:W-:Y:S02]  /*7bb0*/  PRMT R3, R94.reuse, 0x8880, RZ ;  /* 0x000088805e037816 */ /* 0x040fe400000000ff */
[----:B------:R-:W-:Y:S01]  /*7bc0*/  SHF.L.U32 R5, R94, 0x8, RZ ;  /* 0x000000085e057819 */ /* 0x000fe200000006ff */
[-C--:B------:R-:W-:Y:S01]  /*7bd0*/  IMAD R43, R0, R82.reuse, R43 ;  /* 0x00000052002b7224 */ /* 0x080fe200078e022b */
[----:B------:R-:W-:Y:S01]  /*7be0*/  SHF.R.S32.HI R2, RZ, 0x18, R2 ;  /* 0x00000018ff027819 */ /* 0x000fe20000011402 */
[-C--:B------:R-:W-:Y:S01]  /*7bf0*/  IMAD R40, R3, R82.reuse, R40 ;  /* 0x0000005203287224 */ /* 0x080fe200078e0228 */
[----:B------:R-:W-:Y:S02]  /*7c00*/  SHF.R.S32.HI R5, RZ, 0x18, R5 ;  /* 0x00000018ff057819 */ /* 0x000fe40000011405 */
[----:B------:R-:W-:Y:S01]  /*7c10*/  SHF.R.S32.HI R4, RZ, 0x18, R94 ;  /* 0x00000018ff047819 */ /* 0x000fe2000001145e */
[-C--:B------:R-:W-:Y:S01]  /*7c20*/  IMAD R41, R2, R82.reuse, R41 ;  /* 0x0000005202297224 */ /* 0x080fe200078e0229 */
[----:B------:R-:W-:Y:S01]  /*7c30*/  SHF.L.U32 R0, R95, 0x10, RZ ;  /* 0x000000105f007819 */ /* 0x000fe200000006ff */
[-C--:B------:R-:W-:Y:S01]  /*7c40*/  IMAD R42, R5, R82.reuse, R42 ;  /* 0x00000052052a7224 */ /* 0x080fe200078e022a */
[C---:B------:R-:W-:Y:S01]  /*7c50*/  PRMT R3, R95.reuse, 0x8880, RZ ;  /* 0x000088805f037816 */ /* 0x040fe200000000ff */
[-C--:B------:R-:W-:Y:S01]  /*7c60*/  IMAD R47, R4, R82.reuse, R47 ;  /* 0x00000052042f7224 */ /* 0x080fe200078e022f */
[----:B------:R-:W-:Y:S02]  /*7c70*/  SHF.L.U32 R2, R95, 0x8, RZ ;  /* 0x000000085f027819 */ /* 0x000fe400000006ff */
[----:B------:R-:W-:Y:S01]  /*7c80*/  SHF.R.S32.HI R0, RZ, 0x18, R0 ;  /* 0x00000018ff007819 */ /* 0x000fe20000011400 */
[-C--:B------:R-:W-:Y:S01]  /*7c90*/  IMAD R44, R3, R82.reuse, R44 ;  /* 0x00000052032c7224 */ /* 0x080fe200078e022c */
[----:B------:R-:W-:Y:S02]  /*7ca0*/  SHF.R.S32.HI R5, RZ, 0x18, R2 ;  /* 0x00000018ff057819 */ /* 0x000fe40000011402 */
[----:B------:R-:W-:Y:S01]  /*7cb0*/  SHF.R.S32.HI R2, RZ, 0x18, R95 ;  /* 0x00000018ff027819 */ /* 0x000fe2000001145f */
[-C--:B------:R-:W-:Y:S01]  /*7cc0*/  IMAD R45, R0, R82.reuse, R45 ;  /* 0x00000052002d7224 */ /* 0x080fe200078e022d */
[----:B------:R-:W-:Y:S01]  /*7cd0*/  PRMT R3, R96, 0x8880, RZ ;  /* 0x0000888060037816 */ /* 0x000fe200000000ff */
[-C--:B------:R-:W-:Y:S01]  /*7ce0*/  IMAD R46, R5, R82.reuse, R46 ;  /* 0x00000052052e7224 */ /* 0x080fe200078e022e */
[C---:B------:R-:W-:Y:S01]  /*7cf0*/  SHF.L.U32 R4, R97.reuse, 0x10, RZ ;  /* 0x0000001061047819 */ /* 0x040fe200000006ff */
[-C--:B------:R-:W-:Y:S01]  /*7d00*/  IMAD R51, R2, R82.reuse, R51 ;  /* 0x0000005202337224 */ /* 0x080fe200078e0233 */
[----:B------:R-:W-:Y:S01]  /*7d10*/  SHF.R.S32.HI R2, RZ, 0x18, R96 ;  /* 0x00000018ff027819 */ /* 0x000fe20000011460 */
[C---:B------:R-:W-:Y:S01]  /*7d20*/  IMAD.U32 R0, R96.reuse, 0x10000, RZ ;  /* 0x0001000060007824 */ /* 0x040fe200078e00ff */
[----:B------:R-:W-:Y:S01]  /*7d30*/  PRMT R5, R97, 0x8880, RZ ;  /* 0x0000888061057816 */ /* 0x000fe200000000ff */
[-C--:B------:R-:W-:Y:S01]  /*7d40*/  IMAD R48, R3, R82.reuse, R48 ;  /* 0x0000005203307224 */ /* 0x080fe200078e0230 */
[----:B------:R-:W-:Y:S02]  /*7d50*/  SHF.L.U32 R3, R96, 0x8, RZ ;  /* 0x0000000860037819 */ /* 0x000fe400000006ff */
[----:B------:R-:W-:Y:S02]  /*7d60*/  SHF.R.S32.HI R0, RZ, 0x18, R0 ;  /* 0x00000018ff007819 */ /* 0x000fe40000011400 */
[----:B------:R-:W-:Y:S02]  /*7d70*/  SHF.R.S32.HI R3, RZ, 0x18, R3 ;  /* 0x00000018ff037819 */ /* 0x000fe40000011403 */
[----:B------:R-:W-:Y:S01]  /*7d80*/  SHF.R.S32.HI R4, RZ, 0x18, R4 ;  /* 0x00000018ff047819 */ /* 0x000fe20000011404 */
[-C--:B------:R-:W-:Y:S01]  /*7d90*/  IMAD R49, R0, R82.reuse, R49 ;  /* 0x0000005200317224 */ /* 0x080fe200078e0231 */
[----:B------:R-:W-:Y:S01]  /*7da0*/  SHF.R.S32.HI R0, RZ, 0x18, R97 ;  /* 0x00000018ff007819 */ /* 0x000fe20000011461 */
[-C--:B------:R-:W-:Y:S01]  /*7db0*/  IMAD R50, R3, R82.reuse, R50 ;  /* 0x0000005203327224 */ /* 0x080fe200078e0232 */
[----:B------:R-:W-:Y:S01]  /*7dc0*/  SHF.L.U32 R3, R97, 0x8, RZ ;  /* 0x0000000861037819 */ /* 0x000fe200000006ff */
[-C--:B------:R-:W-:Y:S01]  /*7dd0*/  IMAD R55, R2, R82.reuse, R55 ;  /* 0x0000005202377224 */ /* 0x080fe200078e0237 */
        /* <DEDUP_REMOVED lines=8> */
[----:B------:R-:W-:Y:S01]  /*7e60*/  IMAD R59, R0, R82, R59 ;  /* 0x00000052003b7224 */ /* 0x000fe200078e023b */
[----:B------:R-:W-:Y:S01]  /*7e70*/  I2IP.S8.S32.SAT R18, R23, R18, RZ ;  /* 0x0000001217127239 */ /* 0x000fe200000014ff */
[----:B------:R-:W-:Y:S01]  /*7e80*/  IMAD R56, R5, R82, R56 ;  /* 0x0000005205387224 */ /* 0x000fe200078e0238 */
[----:B------:R-:W-:Y:S01]  /*7e90*/  I2IP.S8.S32.SAT R86, R9, R8, R10 ;  /* 0x0000000809567239 */ /* 0x000fe2000000140a */
[----:B------:R-:W-:Y:S01]  /*7ea0*/  IMAD R57, R2, R82, R57 ;  /* 0x0000005202397224 */ /* 0x000fe200078e0239 */
[----:B------:R-:W-:Y:S02]  /*7eb0*/  I2IP.S8.S32.SAT R87, R13, R12, R14 ;  /* 0x0000000c0d577239 */ /* 0x000fe4000000140e */
[----:B------:R-:W-:Y:S02]  /*7ec0*/  SHF.R.S32.HI R7, RZ, 0x18, R7 ;  /* 0x00000018ff077819 */ /* 0x000fe40000011407 */
[----:B------:R-:W-:Y:S01]  /*7ed0*/  SHF.L.U32 R2, R99, 0x10, RZ ;  /* 0x0000001063027819 */ /* 0x000fe200000006ff */
[----:B------:R1:W-:Y:S01]  /*7ee0*/  STS.128 [R153+UR49+0xa200], R84 ;  /* 0x00a2005499007988 */ /* 0x0003e20008000c31 */
[----:B------:R-:W-:Y:S01]  /*7ef0*/  SHF.R.S32.HI R0, RZ, 0x18, R98 ;  /* 0x00000018ff007819 */ /* 0x000fe20000011462 */
[----:B------:R-:W-:Y:S01]  /*7f00*/  IMAD R58, R7, R82, R58 ;  /* 0x00000052073a7224 */ /* 0x000fe200078e023a */
[----:B------:R-:W-:Y:S02]  /*7f10*/  I2IP.S8.S32.SAT R16, R17, R16, R18 ;  /* 0x0000001011107239 */ /* 0x000fe40000001412 */
[----:B------:R-:W-:Y:S01]  /*7f20*/  I2IP.S8.S32.SAT R17, R27, R22, RZ ;  /* 0x000000161b117239 */ /* 0x000fe200000014ff */
[----:B------:R-:W-:Y:S01]  /*7f30*/  IMAD R63, R0, R82, R63 ;  /* 0x00000052003f7224 */ /* 0x000fe200078e023f */
[----:B------:R-:W-:Y:S02]  /*7f40*/  I2IP.S8.S32.SAT R18, R31, R26, RZ ;  /* 0x0000001a1f127239 */ /* 0x000fe400000014ff */
[----:B------:R-:W-:Y:S02]  /*7f50*/  I2IP.S8.S32.SAT R19, R35, R30, RZ ;  /* 0x0000001e23137239 */ /* 0x000fe400000014ff */
[C---:B------:R-:W-:Y:S02]  /*7f60*/  PRMT R3, R99.reuse, 0x8880, RZ ;  /* 0x0000888063037816 */ /* 0x040fe400000000ff */
[----:B------:R-:W-:Y:S02]  /*7f70*/  SHF.L.U32 R5, R99, 0x8, RZ ;  /* 0x0000000863057819 */ /* 0x000fe400000006ff */
[----:B------:R-:W-:Y:S01]  /*7f80*/  SHF.R.S32.HI R2, RZ, 0x18, R2 ;  /* 0x00000018ff027819 */ /* 0x000fe20000011402 */
[----:B------:R-:W-:Y:S01]  /*7f90*/  IMAD R60, R3, R82, R60 ;  /* 0x00000052033c7224 */ /* 0x000fe200078e023c */
[----:B------:R-:W-:Y:S02]  /*7fa0*/  I2IP.S8.S32.SAT R17, R21, R20, R17 ;  /* 0x0000001415117239 */ /* 0x000fe40000001411 */
[----:B------:R-:W-:Y:S01]  /*7fb0*/  I2IP.S8.S32.SAT R18, R25, R24, R18 ;  /* 0x0000001819127239 */ /* 0x000fe20000001412 */
[----:B------:R-:W-:Y:S01]  /*7fc0*/  IMAD R61, R2, R82, R61 ;  /* 0x00000052023d7224 */ /* 0x000fe200078e023d */
[----:B------:R-:W-:Y:S02]  /*7fd0*/  I2IP.S8.S32.SAT R19, R29, R28, R19 ;  /* 0x0000001c1d137239 */ /* 0x000fe40000001413 */
[----:B------:R-:W-:Y:S02]  /*7fe0*/  SHF.R.S32.HI R5, RZ, 0x18, R5 ;  /* 0x00000018ff057819 */ /* 0x000fe40000011405 */
[----:B------:R-:W-:Y:S01]  /*7ff0*/  SHF.R.S32.HI R4, RZ, 0x18, R99 ;  /* 0x00000018ff047819 */ /* 0x000fe20000011463 */
[----:B------:R1:W-:Y:S01]  /*8000*/  STS.128 [R172+0xa200], R16 ;  /* 0x00a20010ac007388 */ /* 0x0003e20000000c00 */
[----:B------:R-:W-:Y:S01]  /*8010*/  I2IP.S8.S32.SAT R34, R39, R34, RZ ;  /* 0x0000002227227239 */ /* 0x000fe200000014ff */
[----:B------:R-:W-:Y:S01]  /*8020*/  IMAD R62, R5, R82, R62 ;  /* 0x00000052053e7224 */ /* 0x000fe200078e023e */
[----:B------:R-:W-:Y:S01]  /*8030*/  I2IP.S8.S32.SAT R38, R43, R38, RZ ;  /* 0x000000262b267239 */ /* 0x000fe200000014ff */
[----:B------:R-:W-:Y:S01]  /*8040*/  IMAD R67, R4, R82, R67 ;  /* 0x0000005204437224 */ /* 0x000fe200078e0243 */
[----:B------:R-:W-:Y:S02]  /*8050*/  I2IP.S8.S32.SAT R42, R47, R42, RZ ;  /* 0x0000002a2f2a7239 */ /* 0x000fe400000014ff */
[----:B------:R-:W-:Y:S02]  /*8060*/  I2IP.S8.S32.SAT R35, R51, R46, RZ ;  /* 0x0000002e33237239 */ /* 0x000fe400000014ff */
[----:B------:R-:W-:Y:S02]  /*8070*/  I2IP.S8.S32.SAT R32, R33, R32, R34 ;  /* 0x0000002021207239 */ /* 0x000fe40000001422 */
[----:B------:R-:W-:Y:S02]  /*8080*/  I2IP.S8.S32.SAT R33, R37, R36, R38 ;  /* 0x0000002425217239 */ /* 0x000fe40000001426 */
[----:B------:R-:W-:Y:S02]  /*8090*/  I2IP.S8.S32.SAT R34, R41, R40, R42 ;  /* 0x0000002829227239 */ /* 0x000fe4000000142a */
[----:B------:R-:W-:Y:S02]  /*80a0*/  I2IP.S8.S32.SAT R35, R45, R44, R35 ;  /* 0x0000002c2d237239 */ /* 0x000fe40000001423 */
[----:B------:R-:W-:Y:S02]  /*80b0*/  I2IP.S8.S32.SAT R50, R55, R50, RZ ;  /* 0x0000003237327239 */ /* 0x000fe400000014ff */
[----:B------:R-:W-:Y:S01]  /*80c0*/  I2IP.S8.S32.SAT R54, R59, R54, RZ ;  /* 0x000000363b367239 */ /* 0x000fe200000014ff */
[----:B------:R1:W-:Y:S01]  /*80d0*/  STS.128 [R171+0xa200], R32 ;  /* 0x00a20020ab007388 */ /* 0x0003e20000000c00 */
[----:B------:R-:W-:Y:S02]  /*80e0*/  I2IP.S8.S32.SAT R58, R63, R58, RZ ;  /* 0x0000003a3f3a7239 */ /* 0x000fe400000014ff */
[----:B------:R-:W-:Y:S02]  /*80f0*/  I2IP.S8.S32.SAT R62, R67, R62, RZ ;  /* 0x0000003e433e7239 */ /* 0x000fe400000014ff */
[----:B------:R-:W-:Y:S02]  /*8100*/  I2IP.S8.S32.SAT R48, R49, R48, R50 ;  /* 0x0000003031307239 */ /* 0x000fe40000001432 */
[----:B------:R-:W-:Y:S02]  /*8110*/  I2IP.S8.S32.SAT R49, R53, R52, R54 ;  /* 0x0000003435317239 */ /* 0x000fe40000001436 */
[----:B------:R-:W-:Y:S02]  /*8120*/  I2IP.S8.S32.SAT R50, R57, R56, R58 ;  /* 0x0000003839327239 */ /* 0x000fe4000000143a */
[----:B------:R-:W-:Y:S02]  /*8130*/  I2IP.S8.S32.SAT R51, R61, R60, R62 ;  /* 0x0000003c3d337239 */ /* 0x000fe4000000143e */
[----:B------:R-:W-:Y:S02]  /*8140*/  LEA R0, R160, UR49, 0x3 ;  /* 0x00000031a0007c11 */ /* 0x000fe4000f8e18ff */
[----:B------:R-:W-:Y:S01]  /*8150*/  @P6 SHF.L.U32 R3, R159, 0x1f, RZ ;  /* 0x0000001f9f036819 */ /* 0x000fe200000006ff */
        /* <DEDUP_REMOVED lines=9> */
[----:B------:R-:W-:Y:S02]  /*81f0*/  UIADD3 UR8, UP0, UPT, UR52, 0x680, URZ ;  /* 0x0000068034087890 */ /* 0x000fe4000ff1e0ff */
[----:B------:R-:W-:Y:S02]  /*8200*/  UIADD3 UR5, UPT, UPT, UR41, 0x40, URZ ;  /* 0x0000004029057890 */ /* 0x000fe4000fffe0ff */
[----:B------:R-:W-:Y:S02]  /*8210*/  UIADD3 UR4, UPT, UPT, UR49, 0xa200, URZ ;  /* 0x0000a20031047890 */ /* 0x000fe4000fffe0ff */
[----:B------:R-:W-:Y:S01]  /*8220*/  UIADD3.X UR9, UPT, UPT, URZ, UR53, URZ, UP0, !UPT ;  /* 0x00000035ff097290 */ /* 0x000fe200087fe4ff */
[----:B------:R-:W-:Y:S01]  /*8230*/  UMOV UR6, UR42 ;  /* 0x0000002a00067c82 */ /* 0x000fe20008000000 */
[----:B------:R-:W-:Y:S07]  /*8240*/  UMOV UR7, UR36 ;  /* 0x0000002400077c82 */ /* 0x000fee0008000000 */
[----:B------:R2:W-:Y:S01]  /*8250*/  UTMASTG.3D [UR4], [UR8] ;  /* 0x00000004080073b5 */ /* 0x0005e20008010000 */
[----:B------:R0:W-:Y:S01]  /*8260*/  UTMACMDFLUSH ;  /* 0x00000000000079b7 */ /* 0x0001e20000000000 */
[----:B--2---:R-:W-:Y:S04]  /*8270*/  DEPBAR.LE SB0, 0x1 ;  /* 0x000080400000791a */ /* 0x004fe80000000000 */
.L_x_104:
[----:B------:R-:W-:Y:S05]  /*8280*/  BSYNC.RECONVERGENT B0 ;  /* 0x0000000000007941 */ /* 0x000fea0003800200 */
.L_x_103:
        /* <DEDUP_REMOVED lines=16> */
.L_x_108:
[----:B------:R-:W-:Y:S05]  /*8390*/  BSYNC B0 ;  /* 0x0000000000007941 */ /* 0x000fea0003800000 */
.L_x_107:
        /* <DEDUP_REMOVED lines=19> */
[----:B--234-:R-:W-:Y:S02]  /*84d0*/  LOP3.LUT R159, R159, R0, RZ, 0x3c, !PT ;  /* 0x000000009f9f7212 */ /* 0x01cfe400078e3cff */
.L_x_106:
[----:B------:R-:W-:Y:S05]  /*84e0*/  BSYNC B1 ;  /* 0x0000000000017941 */ /* 0x000fea0003800000 */
.L_x_105:
[----:B------:R-:W-:Y:S05]  /*84f0*/  VIADD R3, R80, 0x80 ;  /* 0x0000008050037836 */ /* 0x000fea0000000000 */
        /* <DEDUP_REMOVED lines=9> */
[----:B------:R-:W3:Y:S01]  /*8590*/  LDCU.64 UR6, c[0x4][0x80] ;  /* 0x01001000ff0677ac */ /* 0x000ee20008000a00 */
[----:B------:R-:W4:Y:S01]  /*85a0*/  LDC.64 R2, c[0x4][R3] ;  /* 0x0100000003027b82 */ /* 0x000f220000000a00 */
[----:B------:R-:W5:Y:S01]  /*85b0*/  LDCU.64 UR4, c[0x4][0x18] ;  /* 0x01000300ff0477ac */ /* 0x000f620008000a00 */
[----:B--2---:R-:W-:Y:S01]  /*85c0*/  MOV R5, UR9 ;  /* 0x0000000900057c02 */ /* 0x004fe20008000f00 */
[----:B------:R-:W-:Y:S01]  /*85d0*/  IMAD.U32 R4, RZ, RZ, UR8 ;  /* 0x00000008ff047e24 */ /* 0x000fe2000f8e00ff */
[----:B---3--:R-:W-:Y:S01]  /*85e0*/  MOV R7, UR7 ;  /* 0x0000000700077c02 */ /* 0x008fe20008000f00 */
[----:B------:R-:W-:Y:S01]  /*85f0*/  IMAD.U32 R6, RZ, RZ, UR6 ;  /* 0x00000006ff067e24 */ /* 0x000fe2000f8e00ff */
[----:B-----5:R-:W-:Y:S01]  /*8600*/  MOV R11, UR5 ;  /* 0x00000005000b7c02 */ /* 0x020fe20008000f00 */
[----:B------:R-:W-:Y:S02]  /*8610*/  IMAD.U32 R10, RZ, RZ, UR4 ;  /* 0x00000004ff0a7e24 */ /* 0x000fe4000f8e00ff */
[----:B------:R-:W-:Y:S07]  /*8620*/  LEPC R20, `(.L_x_110) ;  /* 0x000000001014794e */ /* 0x000fee0000000000 */
[----:B-1--4-:R-:W-:Y:S05]  /*8630*/  CALL.ABS.NOINC R2 ;  /* 0x0000000002007343 */ /* 0x012fea0003c00000 */
.L_x_110:
[----:B------:R-:W-:Y:S05]  /*8640*/  WARPSYNC.ALL ;  /* 0x0000000000007948 */ /* 0x000fea0003800000 */
[----:B------:R-:W-:Y:S01]  /*8650*/  R2UR UR4, R80 ;  /* 0x00000000500472ca */ /* 0x000fe200000e0000 */
[----:B------:R-:W-:Y:S01]  /*8660*/  BSSY.RECONVERGENT B0, `(.L_x_111) ;  /* 0x000011f000007945 */ /* 0x000fe20003800200 */
[C---:B------:R-:W-:Y:S02]  /*8670*/  PRMT R81, R100.reuse, 0x8880, RZ ;  /* 0x0000888064517816 */ /* 0x040fe400000000ff */
[C---:B-1----:R-:W-:Y:S02]  /*8680*/  SHF.L.U32 R84, R100.reuse, 0x8, RZ ;  /* 0x0000000864547819 */ /* 0x042fe400000006ff */
[----:B------:R-:W-:Y:S02]  /*8690*/  SHF.L.U32 R83, R100, 0x10, RZ ;  /* 0x0000001064537819 */ /* 0x000fe400000006ff */
[----:B------:R-:W-:Y:S02]  /*86a0*/  SHF.R.S32.HI R84, RZ, 0x18, R84 ;  /* 0x00000018ff547819 */ /* 0x000fe40000011454 */
[----:B------:R-:W-:Y:S02]  /*86b0*/  SHF.R.S32.HI R83, RZ, 0x18, R83 ;  /* 0x00000018ff537819 */ /* 0x000fe40000011453 */
[----:B------:R-:W-:Y:S01]  /*86c0*/  ISETP.NE.AND P0, PT, R167, RZ, PT ;  /* 0x000000ffa700720c */ /* 0x000fe20003f05270 */
[----:B------:R-:W1:Y:S01]  /*86d0*/  LDTM.x64 R4, tmem[UR4+0x80] ;  /* 0x00008004000479ee */ /* 0x000e620008340000 */
[----:B------:R-:W-:Y:S01]  /*86e0*/  ISETP.NE.AND P6, PT, R117, RZ, PT ;  /* 0x000000ff7500720c */ /* 0x000fe20003fc5270 */
[C---:B-1----:R-:W-:Y:S02]  /*86f0*/  IMAD R0, R78.reuse, R4, RZ ;  /* 0x000000044e007224 */ /* 0x042fe400078e02ff */
        /* <DEDUP_REMOVED lines=141> */
[C---:B------:R-:W-:Y:S01]  /*8fd0*/  PRMT R3, R92.reuse, 0x8880, RZ ;  /* 0x000088805c037816 */ /* 0x040fe200000000ff */
        /* <DEDUP_REMOVED lines=124> */
[----:B------:R-:W-:Y:S02]  /*97a0*/  UIADD3 UR8, UP0, UPT, UR52, 0x680, URZ ;  /* 0x0000068034087890 */ /* 0x000fe4000ff1e0ff */
[----:B------:R-:W-:Y:S02]  /*97b0*/  UIADD3 UR5, UPT, UPT, UR41, 0x80, URZ ;  /* 0x0000008029057890 */ /* 0x000fe4000fffe0ff */
[----:B------:R-:W-:Y:S01]  /*97c0*/  MOV R166, UR10 ;  /* 0x0000000a00a67c02 */ /* 0x000fe20008000f00 */
[----:B------:R-:W-:Y:S01]  /*97d0*/  UIADD3.X UR9, UPT, UPT, URZ, UR53, URZ, UP0, !UPT ;  /* 0x00000035ff097290 */ /* 0x000fe200087fe4ff */
[----:B------:R-:W-:Y:S02]  /*97e0*/  UMOV UR6, UR42 ;  /* 0x0000002a00067c82 */ /* 0x000fe40008000000 */
[----:B------:R-:W-:Y:S01]  /*97f0*/  R2UR UR4, R166 ;  /* 0x00000000a60472ca */ /* 0x000fe200000e0000 */
[----:B------:R-:W-:Y:S11]  /*9800*/  UMOV UR7, UR36 ;  /* 0x0000002400077c82 */ /* 0x000ff60008000000 */
[----:B------:R-:W-:Y:S01]  /*9810*/  @!UPT UIADD3 URZ, UPT, UPT, URZ, URZ, URZ ;  /* 0x000000fffffff290 */ /* 0x000fe2000fffe0ff */
[----:B------:R2:W-:Y:S01]  /*9820*/  UTMASTG.3D [UR4], [UR8] ;  /* 0x00000004080073b5 */ /* 0x0005e20008010000 */
[----:B------:R0:W-:Y:S01]  /*9830*/  UTMACMDFLUSH ;  /* 0x00000000000079b7 */ /* 0x0001e20000000000 */
[----:B--2---:R-:W-:Y:S04]  /*9840*/  DEPBAR.LE SB0, 0x1 ;  /* 0x000080400000791a */ /* 0x004fe80000000000 */
.L_x_112:
[----:B------:R-:W-:Y:S05]  /*9850*/  BSYNC.RECONVERGENT B0 ;  /* 0x0000000000007941 */ /* 0x000fea0003800200 */
.L_x_111:
        /* <DEDUP_REMOVED lines=16> */
.L_x_116:
[----:B------:R-:W-:Y:S05]  /*9960*/  BSYNC B0 ;  /* 0x0000000000007941 */ /* 0x000fea0003800000 */
.L_x_115:
        /* <DEDUP_REMOVED lines=20> */
.L_x_114:
[----:B------:R-:W-:Y:S05]  /*9ab0*/  BSYNC B1 ;  /* 0x0000000000017941 */ /* 0x000fea0003800000 */
.L_x_113:
        /* <DEDUP_REMOVED lines=21> */
.L_x_118:
[----:B------:R-:W-:Y:S01]  /*9c10*/  ISETP.NE.AND P0, PT, R167, RZ, PT ;  /* 0x000000ffa700720c */ /* 0x000fe20003f05270 */
[----:B------:R-:W-:Y:S05]  /*9c20*/  WARPSYNC.ALL ;  /* 0x0000000000007948 */ /* 0x000fea0003800000 */
[----:B------:R-:W-:Y:S01]  /*9c30*/  IMAD.U32 R140, R102, 0x10000, RZ ;  /* 0x00010000668c7824 */ /* 0x000fe200078e00ff */
[----:B------:R-:W-:Y:S01]  /*9c40*/  R2UR UR4, R80 ;  /* 0x00000000500472ca */ /* 0x000fe200000e0000 */
[----:B------:R-:W-:Y:S01]  /*9c50*/  IMAD.U32 R134, R88, 0x10000, RZ ;  /* 0x0001000058867824 */ /* 0x000fe200078e00ff */
[C---:B------:R-:W-:Y:S01]  /*9c60*/  SHF.L.U32 R0, R100.reuse, 0x10, RZ ;  /* 0x0000001064007819 */ /* 0x040fe200000006ff */
[----:B-1----:R-:W-:Y:S01]  /*9c70*/  IMAD.U32 R119, R93, 0x10000, RZ ;  /* 0x000100005d777824 */ /* 0x002fe200078e00ff */
[----:B------:R-:W-:Y:S01]  /*9c80*/  PRMT R3, R100, 0x8880, RZ ;  /* 0x0000888064037816 */ /* 0x000fe200000000ff */
[----:B------:R-:W-:Y:S01]  /*9c90*/  IMAD.U32 R104, R98, 0x10000, RZ ;  /* 0x0001000062687824 */ /* 0x000fe200078e00ff */
[----:B------:R-:W-:Y:S01]  /*9ca0*/  SHF.L.U32 R81, R100, 0x8, RZ ;  /* 0x0000000864517819 */ /* 0x000fe200000006ff */
[----:B------:R-:W-:Y:S01]  /*9cb0*/  IMAD.SHL.U32 R127, R90, 0x100, RZ ;  /* 0x000001005a7f7824 */ /* 0x000fe200078e00ff */
[----:B------:R-:W-:Y:S01]  /*9cc0*/  SHF.R.S32.HI R0, RZ, 0x18, R0 ;  /* 0x00000018ff007819 */ /* 0x000fe20000011400 */
[----:B------:R-:W-:Y:S01]  /*9cd0*/  IMAD.SHL.U32 R112, R95, 0x100, RZ ;  /* 0x000001005f707824 */ /* 0x000fe200078e00ff */
[----:B------:R-:W-:Y:S01]  /*9ce0*/  SHF.R.S32.HI R81, RZ, 0x18, R81 ;  /* 0x00000018ff517819 */ /* 0x000fe20000011451 */
[----:B------:R-:W-:Y:S01]  /*9cf0*/  BSSY.RECONVERGENT B0, `(.L_x_119) ;  /* 0x0000121000007945 */ /* 0x000fe20003800200 */
[----:B------:R-:W-:Y:S01]  /*9d00*/  SHF.R.S32.HI R2, RZ, 0x18, R100 ;  /* 0x00000018ff027819 */ /* 0x000fe20000011464 */
[----:B------:R-:W1:Y:S01]  /*9d10*/  LDTM.x64 R4, tmem[UR4+0xc0] ;  /* 0x0000c004000479ee */ /* 0x000e620008340000 */
[----:B------:R-:W-:Y:S01]  /*9d20*/  NOP ;  /* 0x0000000000007918 */ /* 0x000fe20000000000 */
[----:B------:R-:W-:Y:S02]  /*9d30*/  SHF.R.S32.HI R84, RZ, 0x18, R101 ;  /* 0x00000018ff547819 */ /* 0x000fe40000011465 */
[----:B------:R-:W-:Y:S02]  /*9d40*/  SHF.R.S32.HI R85, RZ, 0x18, R102 ;  /* 0x00000018ff557819 */ /* 0x000fe40000011466 */
[----:B------:R-:W-:Y:S02]  /*9d50*/  SHF.R.S32.HI R86, RZ, 0x18, R103 ;  /* 0x00000018ff567819 */ /* 0x000fe40000011467 */
[----:B------:R-:W-:Y:S02]  /*9d60*/  SHF.R.S32.HI R87, RZ, 0x18, R88 ;  /* 0x00000018ff577819 */ /* 0x000fe40000011458 */
[----:B------:R-:W-:Y:S02]  /*9d70*/  R2UR UR5, R108 ;  /* 0x000000006c0572ca */ /* 0x000fe400000e0000 */
[C---:B------:R-:W-:Y:S02]  /*9d80*/  PRMT R143, R101.reuse, 0x8880, RZ ;  /* 0x00008880658f7816 */ /* 0x040fe400000000ff */
[----:B------:R-:W-:Y:S02]  /*9d90*/  SHF.L.U32 R83, R101, 0x10, RZ ;  /* 0x0000001065537819 */ /* 0x000fe400000006ff */
[----:B------:R-:W-:Y:S02]  /*9da0*/  PRMT R141, R102, 0x8880, RZ ;  /* 0x00008880668d7816 */ /* 0x000fe400000000ff */
[----:B------:R-:W-:Y:S02]  /*9db0*/  SHF.R.S32.HI R83, RZ, 0x18, R83 ;  /* 0x00000018ff537819 */ /* 0x000fe40000011453 */
[C---:B------:R-:W-:Y:S02]  /*9dc0*/  PRMT R138, R103.reuse, 0x8880, RZ ;  /* 0x00008880678a7816 */ /* 0x040fe400000000ff */
[----:B------:R-:W-:Y:S01]  /*9dd0*/  SHF.L.U32 R137, R103, 0x10, RZ ;  /* 0x0000001067897819 */ /* 0x000fe200000006ff */
[----:B------:R-:W-:Y:S01]  /*9de0*/  UIADD3 UR5, UPT, UPT, UR5, 0xb0, URZ ;  /* 0x000000b005057890 */ /* 0x000fe2000fffe0ff */
[----:B-1----:R-:W-:Y:S01]  /*9df0*/  IMAD R4, R78, R4, RZ ;  /* 0x000000044e047224 */ /* 0x002fe200078e02ff */
[----:B------:R-:W-:Y:S01]  /*9e00*/  PRMT R135, R88, 0x8880, RZ ;  /* 0x0000888058877816 */ /* 0x000fe200000000ff */
[C---:B------:R-:W-:Y:S01]  /*9e10*/  IMAD R5, R78.reuse, R5, RZ ;  /* 0x000000054e057224 */ /* 0x040fe200078e02ff */
[----:B------:R-:W-:Y:S01]  /*9e20*/  UPRMT UR5, UR37, 0x654, UR5 ;  /* 0x0000065425057896 */ /* 0x000fe20008000005 */
[----:B------:R-:W-:Y:S01]  /*9e30*/  IMAD R4, R3, R82, R4 ;  /* 0x0000005203047224 */ /* 0x000fe200078e0204 */
[C---:B------:R-:W-:Y:S01]  /*9e40*/  PRMT R132, R89.reuse, 0x8880, RZ ;  /* 0x0000888059847816 */ /* 0x040fe200000000ff */
[----:B------:R-:W-:Y:S01]  /*9e50*/  IMAD R6, R78, R6, RZ ;  /* 0x000000064e067224 */ /* 0x000fe200078e02ff */
[----:B------:R-:W-:Y:S01]  /*9e60*/  SHF.L.U32 R131, R89, 0x10, RZ ;  /* 0x0000001059837819 */ /* 0x000fe200000006ff */
[----:B------:R-:W-:Y:S01]  /*9e70*/  IMAD R5, R0, R82, R5 ;  /* 0x0000005200057224 */ /* 0x000fe200078e0205 */
[----:B------:R-:W-:Y:S01]  /*9e80*/  PRMT R129, R90, 0x8880, RZ ;  /* 0x000088805a817816 */ /* 0x000fe200000000ff */
[----:B------:R-:W-:Y:S01]  /*9e90*/  IMAD R0, R78, R16, RZ ;  /* 0x000000104e007224 */ /* 0x000fe200078e02ff */
[----:B------:R-:W-:Y:S01]  /*9ea0*/  SHF.L.U32 R128, R90, 0x10, RZ ;  /* 0x000000105a807819 */ /* 0x000fe200000006ff */
[C---:B------:R-:W-:Y:S01]  /*9eb0*/  IMAD R7, R78.reuse, R7, RZ ;  /* 0x000000074e077224 */ /* 0x040fe200078e02ff */
[----:B------:R-:W-:Y:S01]  /*9ec0*/  SYNCS.ARRIVE.TRANS64.RED.A1T0 RZ, [UR5], RZ ;  /* 0x000000ffffff79a7 */ /* 0x000fe20008100405 */
[C---:B------:R-:W-:Y:S01]  /*9ed0*/  IMAD R16, R78.reuse, R20, RZ ;  /* 0x000000144e107224 */ /* 0x040fe200078e02ff */
[C---:B------:R-:W-:Y:S01]  /*9ee0*/  PRMT R126, R91.reuse, 0x8880, RZ ;  /* 0x000088805b7e7816 */ /* 0x040fe200000000ff */
[C---:B------:R-:W-:Y:S01]  /*9ef0*/  IMAD R20, R78.reuse, R24, RZ ;  /* 0x000000184e147224 */ /* 0x040fe200078e02ff */
[----:B------:R-:W-:Y:S01]  /*9f00*/  SHF.L.U32 R125, R91, 0x10, RZ ;  /* 0x000000105b7d7819 */ /* 0x000fe200000006ff */
[----:B------:R-:W-:Y:S01]  /*9f10*/  IMAD R6, R81, R82, R6 ;  /* 0x0000005251067224 */ /* 0x000fe200078e0206 */
[----:B------:R-:W-:Y:S01]  /*9f20*/  MOV R81, R143 ;  /* 0x0000008f00517202 */ /* 0x000fe20000000f00 */
[----:B------:R-:W-:Y:S01]  /*9f30*/  IMAD R24, R78, R28, RZ ;  /* 0x0000001c4e187224 */ /* 0x000fe200078e02ff */
[----:B------:R-:W-:Y:S01]  /*9f40*/  PRMT R123, R92, 0x8880, RZ ;  /* 0x000088805c7b7816 */ /* 0x000fe200000000ff */
[----:B------:R-:W-:Y:S01]  /*9f50*/  IMAD R28, R78, R32, RZ ;  /* 0x000000204e1c7224 */ /* 0x000fe200078e02ff */
[----:B------:R-:W-:Y:S01]  /*9f60*/  SHF.L.U32 R122, R92, 0x10, RZ ;  /* 0x000000105c7a7819 */ /* 0x000fe200000006ff */
[----:B------:R-:W-:Y:S01]  /*9f70*/  IMAD R7, R2, R82, R7 ;  /* 0x0000005202077224 */ /* 0x000fe200078e0207 */
[----:B------:R-:W-:Y:S01]  /*9f80*/  PRMT R120, R93, 0x8880, RZ ;  /* 0x000088805d787816 */ /* 0x000fe200000000ff */
[----:B------:R-:W-:Y:S01]  /*9f90*/  IMAD R32, R78, R36, RZ ;  /* 0x000000244e207224 */ /* 0x000fe200078e02ff */
[----:B------:R-:W-:Y:S01]  /*9fa0*/  PRMT R117, R94, 0x8880, RZ ;  /* 0x000088805e757816 */ /* 0x000fe200000000ff */
[----:B------:R-:W-:Y:S01]  /*9fb0*/  IMAD R2, R78, R17, RZ ;  /* 0x000000114e027224 */ /* 0x000fe200078e02ff */
[----:B------:R-:W-:Y:S01]  /*9fc0*/  SHF.L.U32 R116, R94, 0x10, RZ ;  /* 0x000000105e747819 */ /* 0x000fe200000006ff */
[----:B------:R-:W-:Y:S01]  /*9fd0*/  IMAD R36, R78, R40, RZ ;  /* 0x000000284e247224 */ /* 0x000fe200078e02ff */
[----:B------:R-:W-:Y:S01]  /*9fe0*/  SHF.L.U32 R115, R94, 0x8, RZ ;  /* 0x000000085e737819 */ /* 0x000fe200000006ff */
[C---:B------:R-:W-:Y:S01]  /*9ff0*/  IMAD R17, R78.reuse, R21, RZ ;  /* 0x000000154e117224 */ /* 0x040fe200078e02ff */
[C---:B------:R-:W-:Y:S01]  /*a000*/  PRMT R114, R95.reuse, 0x8880, RZ ;  /* 0x000088805f727816 */ /* 0x040fe200000000ff */
[C---:B------:R-:W-:Y:S01]  /*a010*/  IMAD R40, R78.reuse, R44, RZ ;  /* 0x0000002c4e287224 */ /* 0x040fe200078e02ff */
[----:B------:R-:W-:Y:S01]  /*a020*/  SHF.L.U32 R113, R95, 0x10, RZ ;  /* 0x000000105f717819 */ /* 0x000fe200000006ff */
[----:B------:R-:W-:Y:S01]  /*a030*/  IMAD R21, R78, R25, RZ ;  /* 0x000000194e157224 */ /* 0x000fe200078e02ff */
[----:B------:R-:W-:Y:S01]  /*a040*/  PRMT R111, R96, 0x8880, RZ ;  /* 0x00008880606f7816 */ /* 0x000fe200000000ff */
        /* <DEDUP_REMOVED lines=8> */
[C---:B------:R-:W-:Y:S01]  /*a0d0*/  IMAD R52, R78.reuse, R56, RZ ;  /* 0x000000384e347224 */ /* 0x040fe200078e02ff */
[----:B------:R-:W-:Y:S01]  /*a0e0*/  SHF.L.U32 R142, R101, 0x8, RZ ;  /* 0x00000008658e7819 */ /* 0x000fe200000006ff */
[C---:B------:R-:W-:Y:S01]  /*a0f0*/  IMAD R8, R78.reuse, R8, RZ ;  /* 0x000000084e087224 */ /* 0x040fe200078e02ff */
[C---:B------:R-:W-:Y:S01]  /*a100*/  SHF.L.U32 R101, R99.reuse, 0x10, RZ ;  /* 0x0000001063657819 */ /* 0x040fe200000006ff */
[----:B------:R-:W-:Y:S01]  /*a110*/  IMAD R33, R78, R37, RZ ;  /* 0x000000254e217224 */ /* 0x000fe200078e02ff */
[----:B------:R-:W-:Y:S01]  /*a120*/  SHF.L.U32 R139, R102, 0x8, RZ ;  /* 0x00000008668b7819 */ /* 0x000fe200000006ff */
[C---:B------:R-:W-:Y:S01]  /*a130*/  IMAD R56, R78.reuse, R60, RZ ;  /* 0x0000003c4e387224 */ /* 0x040fe200078e02ff */
[----:B------:R-:W-:Y:S01]  /*a140*/  PRMT R102, R99, 0x8880, RZ ;  /* 0x0000888063667816 */ /* 0x000fe200000000ff */
[C---:B------:R-:W-:Y:S01]  /*a150*/  IMAD R37, R78.reuse, R41, RZ ;  /* 0x000000294e257224 */ /* 0x040fe200078e02ff */
[----:B------:R-:W-:Y:S01]  /*a160*/  SHF.L.U32 R136, R103, 0x8, RZ ;  /* 0x0000000867887819 */ /* 0x000fe200000006ff */
[C---:B------:R-:W-:Y:S01]  /*a170*/  IMAD R60, R78.reuse, R64, RZ ;  /* 0x000000404e3c7224 */ /* 0x040fe200078e02ff */
[----:B------:R-:W-:Y:S01]  /*a180*/  I2IP.S8.S32.SAT R64, R7, R6, RZ ;  /* 0x0000000607407239 */ /* 0x000fe200000014ff */
[C---:B------:R-:W-:Y:S01]  /*a190*/  IMAD R9, R78.reuse, R9, RZ ;  /* 0x000000094e097224 */ /* 0x040fe200078e02ff */
[----:B------:R-:W-:Y:S01]  /*a1a0*/  SHF.R.S32.HI R6, RZ, 0x18, R140 ;  /* 0x00000018ff067819 */ /* 0x000fe2000001148c */
[C---:B------:R-:W-:Y:S01]  /*a1b0*/  IMAD R41, R78.reuse, R45, RZ ;  /* 0x0000002d4e297224 */ /* 0x040fe200078e02ff */
[----:B------:R-:W-:Y:S01]  /*a1c0*/  SHF.R.S32.HI R7, RZ, 0x18, R142 ;  /* 0x00000018ff077819 */ /* 0x000fe2000001148e */
[----:B------:R-:W-:Y:S01]  /*a1d0*/  IMAD R45, R78, R49, RZ ;  /* 0x000000314e2d7224 */ /* 0x000fe200078e02ff */
[----:B------:R-:W-:Y:S01]  /*a1e0*/  SHF.L.U32 R133, R88, 0x8, RZ ;  /* 0x0000000858857819 */ /* 0x000fe200000006ff */
[C---:B------:R-:W-:Y:S01]  /*a1f0*/  IMAD R10, R78.reuse, R10, RZ ;  /* 0x0000000a4e0a7224 */ /* 0x040fe200078e02ff */
[----:B------:R-:W-:Y:S01]  /*a200*/  SHF.R.S32.HI R88, RZ, 0x18, R89 ;  /* 0x00000018ff587819 */ /* 0x000fe20000011459 */
[C---:B------:R-:W-:Y:S01]  /*a210*/  IMAD R49, R78.reuse, R53, RZ ;  /* 0x000000354e317224 */ /* 0x040fe200078e02ff */
[----:B------:R-:W-:Y:S01]  /*a220*/  SHF.L.U32 R130, R89, 0x8, RZ ;  /* 0x0000000859827819 */ /* 0x000fe200000006ff */
[-C--:B------:R-:W-:Y:S01]  /*a230*/  IMAD R8, R81, R82.reuse, R8 ;  /* 0x0000005251087224 */ /* 0x080fe200078e0208 */
[----:B------:R-:W-:Y:S01]  /*a240*/  SHF.R.S32.HI R81, RZ, 0x18, R139 ;  /* 0x00000018ff517819 */ /* 0x000fe2000001148b */
[C---:B------:R-:W-:Y:S01]  /*a250*/  IMAD R53, R78.reuse, R57, RZ ;  /* 0x000000394e357224 */ /* 0x040fe200078e02ff */
[----:B------:R-:W-:Y:S01]  /*a260*/  SHF.R.S32.HI R89, RZ, 0x18, R90 ;  /* 0x00000018ff597819 */ /* 0x000fe2000001145a */
[C---:B------:R-:W-:Y:S01]  /*a270*/  IMAD R11, R78.reuse, R11, RZ ;  /* 0x0000000b4e0b7224 */ /* 0x040fe200078e02ff */
[----:B------:R-:W-:Y:S01]  /*a280*/  SHF.R.S32.HI R90, RZ, 0x18, R91 ;  /* 0x00000018ff5a7819 */ /* 0x000fe2000001145b */
[C---:B------:R-:W-:Y:S01]  /*a290*/  IMAD R57, R78.reuse, R61, RZ ;  /* 0x0000003d4e397224 */ /* 0x040fe200078e02ff */
[----:B------:R-:W-:Y:S01]  /*a2a0*/  SHF.L.U32 R124, R91, 0x8, RZ ;  /* 0x000000085b7c7819 */ /* 0x000fe200000006ff */
[----:B------:R-:W-:Y:S01]  /*a2b0*/  IMAD R9, R83, R82, R9 ;  /* 0x0000005253097224 */ /* 0x000fe200078e0209 */
[----:B------:R-:W-:Y:S01]  /*a2c0*/  SHF.R.S32.HI R91, RZ, 0x18, R92 ;  /* 0x00000018ff5b7819 */ /* 0x000fe2000001145c */
[----:B------:R-:W-:Y:S01]  /*a2d0*/  IMAD R61, R78, R65, RZ ;  /* 0x000000414e3d7224 */ /* 0x000fe200078e02ff */
[----:B------:R-:W-:Y:S01]  /*a2e0*/  SHF.L.U32 R121, R92, 0x8, RZ ;  /* 0x000000085c797819 */ /* 0x000fe200000006ff */
[C---:B------:R-:W-:Y:S01]  /*a2f0*/  IMAD R12, R78.reuse, R12, RZ ;  /* 0x0000000c4e0c7224 */ /* 0x040fe200078e02ff */
[----:B------:R-:W-:Y:S01]  /*a300*/  SHF.R.S32.HI R92, RZ, 0x18, R93 ;  /* 0x00000018ff5c7819 */ /* 0x000fe2000001145d */
[----:B------:R-:W-:Y:S01]  /*a310*/  IMAD.MOV.U32 R65, RZ, RZ, R141 ;  /* 0x000000ffff417224 */ /* 0x000fe200078e008d */
[----:B------:R-:W-:Y:S01]  /*a320*/  SHF.L.U32 R118, R93, 0x8, RZ ;  /* 0x000000085d767819 */ /* 0x000fe200000006ff */
[----:B------:R-:W-:Y:S01]  /*a330*/  IMAD R10, R7, R82, R10 ;  /* 0x00000052070a7224 */ /* 0x000fe200078e020a */
[----:B------:R-:W-:Y:S01]  /*a340*/  MOV R7, R138 ;  /* 0x0000008a00077202 */ /* 0x000fe20000000f00 */
[----:B------:R-:W-:Y:S01]  /*a350*/  IMAD R13, R78, R13, RZ ;  /* 0x0000000d4e0d7224 */ /* 0x000fe200078e02ff */
[----:B------:R-:W-:Y:S01]  /*a360*/  SHF.R.S32.HI R93, RZ, 0x18, R94 ;  /* 0x00000018ff5d7819 */ /* 0x000fe2000001145e */
[----:B------:R-:W-:Y:S01]  /*a370*/  IMAD R11, R84, R82, R11 ;  /* 0x00000052540b7224 */ /* 0x000fe200078e020b */
[----:B------:R-:W-:Y:S01]  /*a380*/  I2IP.S8.S32.SAT R84, R5, R4, R64 ;  /* 0x0000000405547239 */ /* 0x000fe20000001440 */
[C---:B------:R-:W-:Y:S01]  /*a390*/  IMAD R14, R78.reuse, R14, RZ ;  /* 0x0000000e4e0e7224 */ /* 0x040fe200078e02ff */
[----:B------:R-:W-:Y:S01]  /*a3a0*/  SHF.R.S32.HI R5, RZ, 0x18, R137 ;  /* 0x00000018ff057819 */ /* 0x000fe20000011489 */
[----:B------:R-:W-:Y:S01]  /*a3b0*/  IMAD R12, R65, R82, R12 ;  /* 0x00000052410c7224 */ /* 0x000fe200078e020c */
[----:B------:R-:W-:Y:S01]  /*a3c0*/  I2IP.S8.S32.SAT R10, R11, R10, RZ ;  /* 0x0000000a0b0a7239 */ /* 0x000fe200000014ff */
[----:B------:R-:W-:Y:S01]  /*a3d0*/  IMAD R15, R78, R15, RZ ;  /* 0x0000000f4e0f7224 */ /* 0x000fe200078e02ff */
[----:B------:R-:W-:Y:S01]  /*a3e0*/  SHF.R.S32.HI R94, RZ, 0x18, R95 ;  /* 0x00000018ff5e7819 */ /* 0x000fe2000001145f */
[-C--:B------:R-:W-:Y:S01]  /*a3f0*/  IMAD R13, R6, R82.reuse, R13 ;  /* 0x00000052060d7224 */ /* 0x080fe200078e020d */
[----:B------:R-:W-:Y:S01]  /*a400*/  SHF.R.S32.HI R6, RZ, 0x18, R134 ;  /* 0x00000018ff067819 */ /* 0x000fe20000011486 */
[-C--:B------:R-:W-:Y:S01]  /*a410*/  IMAD R14, R81, R82.reuse, R14 ;  /* 0x00000052510e7224 */ /* 0x080fe200078e020e */
        /* <DEDUP_REMOVED lines=10> */
[----:B------:R-:W-:Y:S01]  /*a4c0*/  MOV R5, R135 ;  /* 0x0000008700057202 */ /* 0x000fe20000000f00 */
[-C--:B------:R-:W-:Y:S01]  /*a4d0*/  IMAD R3, R4, R82.reuse, R3 ;  /* 0x0000005204037224 */ /* 0x080fe200078e0203 */
[----:B------:R-:W-:Y:S01]  /*a4e0*/  SHF.R.S32.HI R4, RZ, 0x18, R131 ;  /* 0x00000018ff047819 */ /* 0x000fe20000011483 */
[----:B------:R-:W-:Y:S01]  /*a4f0*/  IMAD R19, R86, R82, R19 ;  /* 0x0000005256137224 */ /* 0x000fe200078e0213 */
[----:B------:R-:W-:Y:S01]  /*a500*/  I2IP.S8.S32.SAT R86, R13, R12, R14 ;  /* 0x0000000c0d567239 */ /* 0x000fe2000000140e */
[----:B------:R-:W-:Y:S01]  /*a510*/  IMAD R18, R78, R22, RZ ;  /* 0x000000164e127224 */ /* 0x000fe200078e02ff */
[----:B------:R-:W-:Y:S01]  /*a520*/  SHF.L.U32 R109, R96, 0x8, RZ ;  /* 0x00000008606d7819 */ /* 0x000fe200000006ff */
[----:B------:R-:W-:Y:S01]  /*a530*/  IMAD R16, R5, R82, R16 ;  /* 0x0000005205107224 */ /* 0x000fe200078e0210 */
[----:B------:R-:W-:Y:S01]  /*a540*/  I2IP.S8.S32.SAT R19, R19, R3, RZ ;  /* 0x0000000313137239 */ /* 0x000fe200000014ff */
[----:B------:R-:W-:Y:S01]  /*a550*/  IMAD R23, R78, R23, RZ ;  /* 0x000000174e177224 */ /* 0x000fe200078e02ff */
[----:B------:R-:W-:Y:S01]  /*a560*/  MOV R3, R132 ;  /* 0x0000008400037202 */ /* 0x000fe20000000f00 */
[-C--:B------:R-:W-:Y:S01]  /*a570*/  IMAD R17, R6, R82.reuse, R17 ;  /* 0x0000005206117224 */ /* 0x080fe200078e0211 */
[----:B------:R-:W-:Y:S01]  /*a580*/  MOV R5, R129 ;  /* 0x0000008100057202 */ /* 0x000fe20000000f00 */
[-C--:B------:R-:W-:Y:S01]  /*a590*/  IMAD R18, R7, R82.reuse, R18 ;  /* 0x0000005207127224 */ /* 0x080fe200078e0212 */
[----:B------:R-:W-:Y:S01]  /*a5a0*/  SHF.R.S32.HI R7, RZ, 0x18, R127 ;  /* 0x00000018ff077819 */ /* 0x000fe2000001147f */
[----:B------:R-:W-:Y:S01]  /*a5b0*/  IMAD R23, R87, R82, R23 ;  /* 0x0000005257177224 */ /* 0x000fe200078e0217 */
[----:B------:R-:W-:Y:S01]  /*a5c0*/  I2IP.S8.S32.SAT R87, R2, R0, R19 ;  /* 0x0000000002577239 */ /* 0x000fe20000001413 */
[----:B------:R-:W-:Y:S01]  /*a5d0*/  IMAD R20, R3, R82, R20 ;  /* 0x0000005203147224 */ /* 0x000fe200078e0214 */
[----:B------:R-:W-:Y:S01]  /*a5e0*/  SHF.R.S32.HI R3, RZ, 0x18, R130 ;  /* 0x00000018ff037819 */ /* 0x000fe20000011482 */
[C---:B------:R-:W-:Y:S01]  /*a5f0*/  IMAD R22, R78.reuse, R26, RZ ;  /* 0x0000001a4e167224 */ /* 0x040fe200078e02ff */
[----:B------:R-:W-:Y:S01]  /*a600*/  I2IP.S8.S32.SAT R18, R23, R18, RZ ;  /* 0x0000001217127239 */ /* 0x000fe200000014ff */
[----:B------:R-:W-:Y:S01]  /*a610*/  IMAD R27, R78, R27, RZ ;  /* 0x0000001b4e1b7224 */ /* 0x000fe200078e02ff */
[----:B------:R1:W-:Y:S01]  /*a620*/  STS.128 [R153+UR49+0xa200], R84 ;  /* 0x00a2005499007988 */ /* 0x0003e20008000c31 */
[----:B------:R-:W-:Y:S01]  /*a630*/  IMAD R21, R4, R82, R21 ;  /* 0x0000005204157224 */ /* 0x000fe200078e0215 */
[----:B------:R-:W-:Y:S01]  /*a640*/  I2IP.S8.S32.SAT R16, R17, R16, R18 ;  /* 0x0000001011107239 */ /* 0x000fe20000001412 */
[-C--:B------:R-:W-:Y:S01]  /*a650*/  IMAD R22, R3, R82.reuse, R22 ;  /* 0x0000005203167224 */ /* 0x080fe200078e0216 */
[----:B------:R-:W-:Y:S01]  /*a660*/  SHF.R.S32.HI R0, RZ, 0x18, R128 ;  /* 0x00000018ff007819 */ /* 0x000fe20000011480 */
[----:B------:R-:W-:Y:S01]  /*a670*/  IMAD R27, R88, R82, R27 ;  /* 0x00000052581b7224 */ /* 0x000fe200078e021b */
[----:B------:R-:W-:Y:S01]  /*a680*/  SHF.R.S32.HI R96, RZ, 0x18, R97 ;  /* 0x00000018ff607819 */ /* 0x000fe20000011461 */
[C---:B------:R-:W-:Y:S01]  /*a690*/  IMAD R26, R78.reuse, R30, RZ ;  /* 0x0000001e4e1a7224 */ /* 0x040fe200078e02ff */
[----:B------:R-:W-:Y:S01]  /*a6a0*/  SHF.L.U32 R106, R97, 0x8, RZ ;  /* 0x00000008616a7819 */ /* 0x000fe200000006ff */
[----:B------:R-:W-:Y:S01]  /*a6b0*/  IMAD R24, R5, R82, R24 ;  /* 0x0000005205187224 */ /* 0x000fe200078e0218 */
[----:B------:R-:W-:Y:S01]  /*a6c0*/  I2IP.S8.S32.SAT R17, R27, R22, RZ ;  /* 0x000000161b117239 */ /* 0x000fe200000014ff */
[----:B------:R-:W-:Y:S01]  /*a6d0*/  IMAD R31, R78, R31, RZ ;  /* 0x0000001f4e1f7224 */ /* 0x000fe200078e02ff */
[----:B------:R-:W-:Y:S01]  /*a6e0*/  SHF.R.S32.HI R5, RZ, 0x18, R124 ;  /* 0x00000018ff057819 */ /* 0x000fe2000001147c */
[----:B------:R-:W-:Y:S01]  /*a6f0*/  IMAD R25, R0, R82, R25 ;  /* 0x0000005200197224 */ /* 0x000fe200078e0219 */
[----:B------:R-:W-:Y:S01]  /*a700*/  I2IP.S8.S32.SAT R17, R21, R20, R17 ;  /* 0x0000001415117239 */ /* 0x000fe20000001411 */
[-C--:B------:R-:W-:Y:S01]  /*a710*/  IMAD R26, R7, R82.reuse, R26 ;  /* 0x00000052071a7224 */ /* 0x080fe200078e021a */
[----:B------:R-:W-:Y:S01]  /*a720*/  SHF.R.S32.HI R0, RZ, 0x18, R125 ;  /* 0x00000018ff007819 */ /* 0x000fe2000001147d */
[----:B------:R-:W-:Y:S01]  /*a730*/  IMAD.MOV.U32 R3, RZ, RZ, R126 ;  /* 0x000000ffff037224 */ /* 0x000fe200078e007e */
[----:B------:R-:W-:Y:S01]  /*a740*/  SHF.R.S32.HI R7, RZ, 0x18, R118 ;  /* 0x00000018ff077819 */ /* 0x000fe20000011476 */
[----:B------:R-:W-:Y:S01]  /*a750*/  IMAD R31, R89, R82, R31 ;  /* 0x00000052591f7224 */ /* 0x000fe200078e021f */
[----:B------:R-:W-:Y:S01]  /*a760*/  SHF.R.S32.HI R97, RZ, 0x18, R98 ;  /* 0x00000018ff617819 */ /* 0x000fe20000011462 */
[----:B------:R-:W-:Y:S01]  /*a770*/  IMAD R30, R78, R34, RZ ;  /* 0x000000224e1e7224 */ /* 0x000fe200078e02ff */
[----:B------:R-:W-:Y:S01]  /*a780*/  SHF.L.U32 R103, R98, 0x8, RZ ;  /* 0x0000000862677819 */ /* 0x000fe200000006ff */
[----:B------:R-:W-:Y:S01]  /*a790*/  IMAD R28, R3, R82, R28 ;  /* 0x00000052031c7224 */ /* 0x000fe200078e021c */
[----:B------:R-:W-:Y:S01]  /*a7a0*/  I2IP.S8.S32.SAT R18, R31, R26, RZ ;  /* 0x0000001a1f127239 */ /* 0x000fe200000014ff */
[----:B------:R-:W-:Y:S01]  /*a7b0*/  IMAD R35, R78, R35, RZ ;  /* 0x000000234e237224 */ /* 0x000fe200078e02ff */
[----:B------:R-:W-:Y:S01]  /*a7c0*/  MOV R3, R123 ;  /* 0x0000007b00037202 */ /* 0x000fe20000000f00 */
[----:B------:R-:W-:Y:S01]  /*a7d0*/  IMAD R29, R0, R82, R29 ;  /* 0x00000052001d7224 */ /* 0x000fe200078e021d */
[----:B------:R-:W-:Y:S01]  /*a7e0*/  I2IP.S8.S32.SAT R18, R25, R24, R18 ;  /* 0x0000001819127239 */ /* 0x000fe20000001412 */
[-C--:B------:R-:W-:Y:S01]  /*a7f0*/  IMAD R30, R5, R82.reuse, R30 ;  /* 0x00000052051e7224 */ /* 0x080fe200078e021e */
[----:B------:R-:W-:Y:S01]  /*a800*/  SHF.R.S32.HI R0, RZ, 0x18, R122 ;  /* 0x00000018ff007819 */ /* 0x000fe2000001147a */
[----:B------:R-:W-:Y:S01]  /*a810*/  IMAD R35, R90, R82, R35 ;  /* 0x000000525a237224 */ /* 0x000fe200078e0223 */
[----:B------:R-:W-:Y:S01]  /*a820*/  MOV R5, R120 ;  /* 0x0000007800057202 */ /* 0x000fe20000000f00 */
[----:B------:R-:W-:Y:S01]  /*a830*/  IMAD R32, R3, R82, R32 ;  /* 0x0000005203207224 */ /* 0x000fe200078e0220 */
[----:B------:R-:W-:Y:S01]  /*a840*/  SHF.R.S32.HI R3, RZ, 0x18, R121 ;  /* 0x00000018ff037819 */ /* 0x000fe20000011479 */
[C---:B------:R-:W-:Y:S01]  /*a850*/  IMAD R34, R78.reuse, R38, RZ ;  /* 0x000000264e227224 */ /* 0x040fe200078e02ff */
[----:B------:R-:W-:Y:S01]  /*a860*/  I2IP.S8.S32.SAT R19, R35, R30, RZ ;  /* 0x0000001e23137239 */ /* 0x000fe200000014ff */
[----:B------:R-:W-:Y:S01]  /*a870*/  IMAD R39, R78, R39, RZ ;  /* 0x000000274e277224 */ /* 0x000fe200078e02ff */
[----:B------:R-:W-:Y:S01]  /*a880*/  SHF.R.S32.HI R98, RZ, 0x18, R99 ;  /* 0x00000018ff627819 */ /* 0x000fe20000011463 */
[----:B------:R-:W-:Y:S01]  /*a890*/  IMAD R33, R0, R82, R33 ;  /* 0x0000005200217224 */ /* 0x000fe200078e0221 */
[----:B------:R-:W-:Y:S01]  /*a8a0*/  I2IP.S8.S32.SAT R19, R29, R28, R19 ;  /* 0x0000001c1d137239 */ /* 0x000fe20000001413 */
[-C--:B------:R-:W-:Y:S01]  /*a8b0*/  IMAD R34, R3, R82.reuse, R34 ;  /* 0x0000005203227224 */ /* 0x080fe200078e0222 */
[----:B------:R-:W-:Y:S01]  /*a8c0*/  SHF.R.S32.HI R0, RZ, 0x18, R119 ;  /* 0x00000018ff007819 */ /* 0x000fe20000011477 */
[----:B------:R-:W-:Y:S01]  /*a8d0*/  IMAD R39, R91, R82, R39 ;  /* 0x000000525b277224 */ /* 0x000fe200078e0227 */
[----:B------:R-:W-:Y:S01]  /*a8e0*/  MOV R3, R117 ;  /* 0x0000007500037202 */ /* 0x000fe20000000f00 */
[C---:B------:R-:W-:Y:S01]  /*a8f0*/  IMAD R38, R78.reuse, R42, RZ ;  /* 0x0000002a4e267224 */ /* 0x040fe200078e02ff */
[----:B------:R1:W-:Y:S01]  /*a900*/  STS.128 [R172+0xa200], R16 ;  /* 0x00a20010ac007388 */ /* 0x0003e20000000c00 */
        /* <DEDUP_REMOVED lines=8> */
[-C--:B------:R-:W-:Y:S01]  /*a990*/  IMAD R43, R92, R82.reuse, R43 ;  /* 0x000000525c2b7224 */ /* 0x080fe200078e022b */
[----:B------:R-:W-:Y:S01]  /*a9a0*/  SHF.R.S32.HI R7, RZ, 0x18, R112 ;  /* 0x00000018ff077819 */ /* 0x000fe20000011470 */
[----:B------:R-:W-:Y:S01]  /*a9b0*/  IMAD R40, R3, R82, R40 ;  /* 0x0000005203287224 */ /* 0x000fe200078e0228 */
[----:B------:R-:W-:Y:S01]  /*a9c0*/  SHF.R.S32.HI R3, RZ, 0x18, R115 ;  /* 0x00000018ff037819 */ /* 0x000fe20000011473 */
[C---:B------:R-:W-:Y:S01]  /*a9d0*/  IMAD R42, R78.reuse, R46, RZ ;  /* 0x0000002e4e2a7224 */ /* 0x040fe200078e02ff */
[----:B------:R-:W-:Y:S01]  /*a9e0*/  I2IP.S8.S32.SAT R38, R43, R38, RZ ;  /* 0x000000262b267239 */ /* 0x000fe200000014ff */
[----:B------:R-:W-:Y:S01]  /*a9f0*/  IMAD R47, R78, R47, RZ ;  /* 0x0000002f4e2f7224 */ /* 0x000fe200078e02ff */
[----:B------:R-:W-:Y:S01]  /*aa00*/  SHF.L.U32 R100, R99, 0x8, RZ ;  /* 0x0000000863647819 */ /* 0x000fe200000006ff */
[----:B------:R-:W-:Y:S01]  /*aa10*/  IMAD R41, R0, R82, R41 ;  /* 0x0000005200297224 */ /* 0x000fe200078e0229 */
[----:B------:R-:W-:Y:S01]  /*aa20*/  I2IP.S8.S32.SAT R33, R37, R36, R38 ;  /* 0x0000002425217239 */ /* 0x000fe20000001426 */
[-C--:B------:R-:W-:Y:S01]  /*aa30*/  IMAD R42, R3, R82.reuse, R42 ;  /* 0x00000052032a7224 */ /* 0x080fe200078e022a */
[----:B------:R-:W-:Y:S01]  /*aa40*/  SHF.R.S32.HI R0, RZ, 0x18, R113 ;  /* 0x00000018ff007819 */ /* 0x000fe20000011471 */
[----:B------:R-:W-:Y:S01]  /*aa50*/  IMAD R47, R93, R82, R47 ;  /* 0x000000525d2f7224 */ /* 0x000fe200078e022f */
[----:B------:R-:W-:Y:S01]  /*aa60*/  IADD3 R76, PT, PT, R76, 0x1, RZ ;  /* 0x000000014c4c7810 */ /* 0x000fe20007ffe0ff */
[C---:B------:R-:W-:Y:S02]  /*aa70*/  IMAD R46, R78.reuse, R50, RZ ;  /* 0x000000324e2e7224 */ /* 0x040fe400078e02ff */
        /* <DEDUP_REMOVED lines=8> */
[----:B------:R-:W-:Y:S02]  /*ab00*/  IMAD.MOV.U32 R3, RZ, RZ, R111 ;  /* 0x000000ffff037224 */ /* 0x000fe400078e006f */
[-C--:B------:R-:W-:Y:S02]  /*ab10*/  IMAD R51, R94, R82.reuse, R51 ;  /* 0x000000525e337224 */ /* 0x080fe400078e0233 */
[----:B------:R-:W-:Y:S01]  /*ab20*/  IMAD R48, R3, R82, R48 ;  /* 0x0000005203307224 */ /* 0x000fe200078e0230 */
[----:B------:R-:W-:Y:S01]  /*ab30*/  SHF.R.S32.HI R3, RZ, 0x18, R109 ;  /* 0x00000018ff037819 */ /* 0x000fe2000001146d */
[C---:B------:R-:W-:Y:S01]  /*ab40*/  IMAD R50, R78.reuse, R54, RZ ;  /* 0x000000364e327224 */ /* 0x040fe200078e02ff */
[----:B------:R-:W-:Y:S01]  /*ab50*/  I2IP.S8.S32.SAT R35, R51, R46, RZ ;  /* 0x0000002e33237239 */ /* 0x000fe200000014ff */
[----:B------:R-:W-:Y:S02]  /*ab60*/  IMAD R55, R78, R55, RZ ;  /* 0x000000374e377224 */ /* 0x000fe400078e02ff */
[----:B------:R-:W-:Y:S01]  /*ab70*/  IMAD R49, R0, R82, R49 ;  /* 0x0000005200317224 */ /* 0x000fe200078e0231 */
[----:B------:R-:W-:Y:S01]  /*ab80*/  I2IP.S8.S32.SAT R35, R45, R44, R35 ;  /* 0x0000002c2d237239 */ /* 0x000fe20000001423 */
[-C--:B------:R-:W-:Y:S01]  /*ab90*/  IMAD R50, R3, R82.reuse, R50 ;  /* 0x0000005203327224 */ /* 0x080fe200078e0232 */
[----:B------:R-:W-:Y:S01]  /*aba0*/  SHF.R.S32.HI R0, RZ, 0x18, R107 ;  /* 0x00000018ff007819 */ /* 0x000fe2000001146b */
[----:B------:R-:W-:Y:S01]  /*abb0*/  IMAD R55, R95, R82, R55 ;  /* 0x000000525f377224 */ /* 0x000fe200078e0237 */
[----:B------:R-:W-:Y:S01]  /*abc0*/  SHF.R.S32.HI R3, RZ, 0x18, R106 ;  /* 0x00000018ff037819 */ /* 0x000fe2000001146a */
        /* <DEDUP_REMOVED lines=11> */
[----:B------:R-:W-:Y:S01]  /*ac80*/  SHF.R.S32.HI R3, RZ, 0x18, R103 ;  /* 0x00000018ff037819 */ /* 0x000fe20000011467 */
[----:B------:R-:W-:Y:S02]  /*ac90*/  IMAD R58, R78, R62, RZ ;  /* 0x0000003e4e3a7224 */ /* 0x000fe400078e02ff */
[----:B------:R-:W-:Y:S01]  /*aca0*/  IMAD R56, R5, R82, R56 ;  /* 0x0000005205387224 */ /* 0x000fe200078e0238 */
[----:B------:R-:W-:Y:S01]  /*acb0*/  MOV R5, R102 ;  /* 0x0000006600057202 */ /* 0x000fe20000000f00 */
[----:B------:R-:W-:Y:S01]  /*acc0*/  IMAD R57, R0, R82, R57 ;  /* 0x0000005200397224 */ /* 0x000fe200078e0239 */
[----:B------:R-:W-:Y:S01]  /*acd0*/  SHF.R.S32.HI R0, RZ, 0x18, R101 ;  /* 0x00000018ff007819 */ /* 0x000fe20000011465 */
[C---:B------:R-:W-:Y:S01]  /*ace0*/  IMAD R63, R78.reuse, R63, RZ ;  /* 0x0000003f4e3f7224 */ /* 0x040fe200078e02ff */
[----:B------:R-:W-:Y:S01]  /*acf0*/  I2IP.S8.S32.SAT R54, R59, R54, RZ ;  /* 0x000000363b367239 */ /* 0x000fe200000014ff */
[-C--:B------:R-:W-:Y:S01]  /*ad00*/  IMAD R58, R3, R82.reuse, R58 ;  /* 0x00000052033a7224 */ /* 0x080fe200078e023a */
[----:B------:R-:W-:Y:S01]  /*ad10*/  SHF.R.S32.HI R3, RZ, 0x18, R100 ;  /* 0x00000018ff037819 */ /* 0x000fe20000011464 */
[----:B------:R-:W-:Y:S01]  /*ad20*/  IMAD R63, R97, R82, R63 ;  /* 0x00000052613f7224 */ /* 0x000fe200078e023f */
[----:B------:R-:W-:Y:S01]  /*ad30*/  I2IP.S8.S32.SAT R49, R53, R52, R54 ;  /* 0x0000003435317239 */ /* 0x000fe20000001436 */
        /* <DEDUP_REMOVED lines=28> */
.L_x_120:
[----:B------:R-:W-:Y:S05]  /*af00*/  BSYNC.RECONVERGENT B0 ;  /* 0x0000000000007941 */ /* 0x000fea0003800200 */
.L_x_119:
[----:B------:R-:W-:Y:S01]  /*af10*/  BAR.SYNC.DEFER_BLOCKING 0x1, 0x80 ;  /* 0x0042000000007b1d */ /* 0x000fe20000010000 */
[----:B------:R-:W-:Y:S01]  /*af20*/  ISETP.NE.AND P2, PT, R168, RZ, PT ;  /* 0x000000ffa800720c */ /* 0x000fe20003f45270 */
[----:B------:R-:W-:Y:S01]  /*af30*/  IMAD.IADD R20, R75, 0x1, R150 ;  /* 0x000000014b147824 */ /* 0x000fe200078e0296 */
[----:B------:R-:W-:Y:S01]  /*af40*/  ISETP.NE.AND P0, PT, R169, 0x2, PT ;  /* 0x00000002a900780c */ /* 0x000fe20003f05270 */
[----:B------:R-:W-:Y:S01]  /*af50*/  IMAD.IADD R21, R77, 0x1, R152 ;  /* 0x000000014d157824 */ /* 0x000fe200078e0298 */
[----:B------:R-:W-:Y:S02]  /*af60*/  ISETP.NE.AND P1, PT, R76, 0x2, PT ;  /* 0x000000024c00780c */ /* 0x000fe40003f25270 */
[----:B------:R-:W-:Y:S02]  /*af70*/  SEL R0, RZ, 0x1, P0 ;  /* 0x00000001ff007807 */ /* 0x000fe40000000000 */
[----:B------:R-:W-:Y:S02]  /*af80*/  SEL R3, RZ, 0x1, P1 ;  /* 0x00000001ff037807 */ /* 0x000fe40000800000 */
[----:B------:R-:W-:Y:S02]  /*af90*/  LOP3.LUT R161, R161, R0, RZ, 0x3c, !PT ;  /* 0x00000000a1a17212 */ /* 0x000fe400078e3cff */
[----:B------:R-:W-:Y:S02]  /*afa0*/  LOP3.LUT R162, R162, R3, RZ, 0x3c, !PT ;  /* 0x00000003a2a27212 */ /* 0x000fe400078e3cff */
[----:B------:R-:W-:Y:S02]  /*afb0*/  @P2 R2UR UR36, R158 ;  /* 0x000000009e2422ca */ /* 0x000fe400000e0000 */
[----:B------:R-:W-:Y:S02]  /*afc0*/  SEL R169, R169, RZ, P0 ;  /* 0x000000ffa9a97207 */ /* 0x000fe40000000000 */
[----:B------:R-:W-:Y:S01]  /*afd0*/  SEL R76, R76, RZ, P1 ;  /* 0x000000ff4c4c7207 */ /* 0x000fe20000800000 */
[----:B------:R-:W-:Y:S10]  /*afe0*/  @P2 BRA `(.L_x_121) ;  /* 0xffffff9800a82947 */ /* 0x000ff4000383ffff */
[----:B------:R-:W-:Y:S05]  /*aff0*/  EXIT ;  /* 0x000000000000794d */ /* 0x000fea0003800000 */
.L_x_19:
[----:B--2---:R2:W1:Y:S02]  /*b000*/  SYNCS.PHASECHK.TRANS64.TRYWAIT P0, [R3+URZ+0xd0], R2 ;  /* 0x0000d002030075a7 */ /* 0x00446400080011ff */
[----:B-1----:R-:W-:Y:S05]  /*b010*/  @!P0 NANOSLEEP.SYNCS 0x989680 ;  /* 0x009896800000895d */ /* 0x002fea0003900000 */
[----:B------:R-:W1:Y:S02]  /*b020*/  @!P0 SYNCS.PHASECHK.TRANS64 P0, [R3+URZ+0xd0], R2 ;  /* 0x0000d002030085a7 */ /* 0x000e6400080010ff */
[----:B-1----:R-:W-:Y:S05]  /*b030*/  @!P0 BRA `(.L_x_19) ;  /* 0xfffffffc00f08947 */ /* 0x002fea000383ffff */
[----:B------:R-:W-:Y:S05]  /*b040*/  BRA `(.L_x_122) ;  /* 0xffffff6400507947 */ /* 0x000fea000383ffff */
.L_x_22:
[----:B-1----:R-:W-:-:S07]  /*b050*/  MOV R2, UR33 ;  /* 0x0000002100027c02 */ /* 0x002fce0008000f00 */
.L_x_123:
[----:B-1----:R1:W2:Y:S02]  /*b060*/  SYNCS.PHASECHK.TRANS64.TRYWAIT P0, [R2+URZ+0x18], R5 ;  /* 0x00001805020075a7 */ /* 0x0022a400080011ff */
[----:B--2---:R-:W-:Y:S05]  /*b070*/  @!P0 NANOSLEEP.SYNCS 0x989680 ;  /* 0x009896800000895d */ /* 0x004fea0003900000 */
[----:B------:R-:W2:Y:S02]  /*b080*/  @!P0 SYNCS.PHASECHK.TRANS64 P0, [R2+URZ+0x18], R5 ;  /* 0x00001805020085a7 */ /* 0x000ea400080010ff */
[----:B--2---:R-:W-:Y:S05]  /*b090*/  @!P0 BRA `(.L_x_123) ;  /* 0xfffffffc00f08947 */ /* 0x004fea000383ffff */
[----:B------:R-:W-:Y:S05]  /*b0a0*/  BRA `(.L_x_21) ;  /* 0xffffff6400a07947 */ /* 0x000fea000383ffff */
.L_x_28:
[----:B-1----:R-:W-:-:S07]  /*b0b0*/  MOV R2, UR17 ;  /* 0x0000001100027c02 */ /* 0x002fce0008000f00 */
.L_x_124:
[----:B-1----:R1:W2:Y:S02]  /*b0c0*/  SYNCS.PHASECHK.TRANS64.TRYWAIT P0, [R2+URZ+0x18], R5 ;  /* 0x00001805020075a7 */ /* 0x0022a400080011ff */
[----:B--2---:R-:W-:Y:S05]  /*b0d0*/  @!P0 NANOSLEEP.SYNCS 0x989680 ;  /* 0x009896800000895d */ /* 0x004fea0003900000 */
[----:B------:R-:W2:Y:S02]  /*b0e0*/  @!P0 SYNCS.PHASECHK.TRANS64 P0, [R2+URZ+0x18], R5 ;  /* 0x00001805020085a7 */ /* 0x000ea400080010ff */
[----:B--2---:R-:W-:Y:S05]  /*b0f0*/  @!P0 BRA `(.L_x_124) ;  /* 0xfffffffc00f08947 */ /* 0x004fea000383ffff */
[----:B------:R-:W-:Y:S05]  /*b100*/  BRA `(.L_x_27) ;  /* 0xffffff6800487947 */ /* 0x000fea000383ffff */
.L_x_32:
[----:B-1----:R1:W2:Y:S02]  /*b110*/  SYNCS.PHASECHK.TRANS64.TRYWAIT P0, [R2+URZ+0x80], R3 ;  /* 0x00008003020075a7 */ /* 0x0022a400080011ff */
[----:B--2---:R-:W-:Y:S05]  /*b120*/  @!P0 NANOSLEEP.SYNCS 0x989680 ;  /* 0x009896800000895d */ /* 0x004fea0003900000 */
[----:B------:R-:W2:Y:S02]  /*b130*/  @!P0 SYNCS.PHASECHK.TRANS64 P0, [R2+URZ+0x80], R3 ;  /* 0x00008003020085a7 */ /* 0x000ea400080010ff */
[----:B--2---:R-:W-:Y:S05]  /*b140*/  @!P0 BRA `(.L_x_32) ;  /* 0xfffffffc00f08947 */ /* 0x004fea000383ffff */
[----:B------:R-:W-:Y:S05]  /*b150*/  BRA `(.L_x_125) ;  /* 0xffffff6800d87947 */ /* 0x000fea000383ffff */
.L_x_36:
[----:B----4-:R-:W-:-:S07]  /*b160*/  MOV R0, UR5 ;  /* 0x0000000500007c02 */ /* 0x010fce0008000f00 */
.L_x_126:
[----:B-1----:R1:W2:Y:S02]  /*b170*/  SYNCS.PHASECHK.TRANS64.TRYWAIT P0, [R0+URZ], R3 ;  /* 0x00000003000075a7 */ /* 0x0022a400080011ff */
[----:B--2---:R-:W-:Y:S05]  /*b180*/  @!P0 NANOSLEEP.SYNCS 0x989680 ;  /* 0x009896800000895d */ /* 0x004fea0003900000 */
[----:B------:R-:W2:Y:S02]  /*b190*/  @!P0 SYNCS.PHASECHK.TRANS64 P0, [R0+URZ], R3 ;  /* 0x00000003000085a7 */ /* 0x000ea400080010ff */
[----:B--2---:R-:W-:Y:S05]  /*b1a0*/  @!P0 BRA `(.L_x_126) ;  /* 0xfffffffc00f08947 */ /* 0x004fea000383ffff */
[----:B------:R-:W-:Y:S05]  /*b1b0*/  BRA `(.L_x_127) ;  /* 0xffffff7000487947 */ /* 0x000fea000383ffff */
.L_x_37:
[----:B----4-:R-:W-:-:S07]  /*b1c0*/  MOV R0, UR5 ;  /* 0x0000000500007c02 */ /* 0x010fce0008000f00 */
.L_x_128:
[----:B-1----:R1:W2:Y:S02]  /*b1d0*/  SYNCS.PHASECHK.TRANS64.TRYWAIT P0, [R0+URZ], R3 ;  /* 0x00000003000075a7 */ /* 0x0022a400080011ff */
[----:B--2---:R-:W-:Y:S05]  /*b1e0*/  @!P0 NANOSLEEP.SYNCS 0x989680 ;  /* 0x009896800000895d */ /* 0x004fea0003900000 */
[----:B------:R-:W2:Y:S02]  /*b1f0*/  @!P0 SYNCS.PHASECHK.TRANS64 P0, [R0+URZ], R3 ;  /* 0x00000003000085a7 */ /* 0x000ea400080010ff */
[----:B--2---:R-:W-:Y:S05]  /*b200*/  @!P0 BRA `(.L_x_128) ;  /* 0xfffffffc00f08947 */ /* 0x004fea000383ffff */
[----:B------:R-:W-:Y:S05]  /*b210*/  BRA `(.L_x_129) ;  /* 0xffffff7000547947 */ /* 0x000fea000383ffff */
.L_x_40:
[----:B-1----:R1:W2:Y:S02]  /*b220*/  SYNCS.PHASECHK.TRANS64.TRYWAIT P0, [R0+URZ+0xc0], R5 ;  /* 0x0000c005000075a7 */ /* 0x0022a400080011ff */
[----:B--2---:R-:W-:Y:S05]  /*b230*/  @!P0 NANOSLEEP.SYNCS 0x989680 ;  /* 0x009896800000895d */ /* 0x004fea0003900000 */
[----:B------:R-:W2:Y:S02]  /*b240*/  @!P0 SYNCS.PHASECHK.TRANS64 P0, [R0+URZ+0xc0], R5 ;  /* 0x0000c005000085a7 */ /* 0x000ea400080010ff */
[----:B--2---:R-:W-:Y:S05]  /*b250*/  @!P0 BRA `(.L_x_40) ;  /* 0xfffffffc00f08947 */ /* 0x004fea000383ffff */
[----:B------:R-:W-:Y:S05]  /*b260*/  BRA `(.L_x_130) ;  /* 0xffffff7000b07947 */ /* 0x000fea000383ffff */
.L_x_41:
[----:B------:R-:W-:-:S07]  /*b270*/  MOV R0, UR5 ;  /* 0x0000000500007c02 */ /* 0x000fce0008000f00 */
.L_x_131:
[----:B-1----:R1:W2:Y:S02]  /*b280*/  SYNCS.PHASECHK.TRANS64.TRYWAIT P0, [R0+URZ+0x90], R5 ;  /* 0x00009005000075a7 */ /* 0x0022a400080011ff */
[----:B--2---:R-:W-:Y:S05]  /*b290*/  @!P0 NANOSLEEP.SYNCS 0x989680 ;  /* 0x009896800000895d */ /* 0x004fea0003900000 */
[----:B------:R-:W2:Y:S02]  /*b2a0*/  @!P0 SYNCS.PHASECHK.TRANS64 P0, [R0+URZ+0x90], R5 ;  /* 0x00009005000085a7 */ /* 0x000ea400080010ff */
[----:B--2---:R-:W-:Y:S05]  /*b2b0*/  @!P0 BRA `(.L_x_131) ;  /* 0xfffffffc00f08947 */ /* 0x004fea000383ffff */
[----:B------:R-:W-:Y:S05]  /*b2c0*/  BRA `(.L_x_132) ;  /* 0xffffff7000c07947 */ /* 0x000fea000383ffff */
.L_x_42:
[----:B-1----:R1:W2:Y:S02]  /*b2d0*/  SYNCS.PHASECHK.TRANS64.TRYWAIT P1, [R0+URZ+0x80], R5 ;  /* 0x00008005000075a7 */ /* 0x0022a400080211ff */
[----:B--2---:R-:W-:Y:S05]  /*b2e0*/  @!P1 NANOSLEEP.SYNCS 0x989680 ;  /* 0x009896800000995d */ /* 0x004fea0003900000 */
[----:B------:R-:W2:Y:S02]  /*b2f0*/  @!P1 SYNCS.PHASECHK.TRANS64 P1, [R0+URZ+0x80], R5 ;  /* 0x00008005000095a7 */ /* 0x000ea400080210ff */
[----:B--2---:R-:W-:Y:S05]  /*b300*/  @!P1 BRA `(.L_x_42) ;  /* 0xfffffffc00f09947 */ /* 0x004fea000383ffff */
[----:B------:R-:W-:Y:S05]  /*b310*/  BRA `(.L_x_133) ;  /* 0xffffff7000f07947 */ /* 0x000fea000383ffff */
.L_x_45:
[----:B------:R-:W-:-:S07]  /*b320*/  MOV R0, UR5 ;  /* 0x0000000500007c02 */ /* 0x000fce0008000f00 */
.L_x_134:
[----:B-1----:R1:W2:Y:S02]  /*b330*/  SYNCS.PHASECHK.TRANS64.TRYWAIT P0, [R0+URZ+0x90], R3 ;  /* 0x00009003000075a7 */ /* 0x0022a400080011ff */
[----:B--2---:R-:W-:Y:S05]  /*b340*/  @!P0 NANOSLEEP.SYNCS 0x989680 ;  /* 0x009896800000895d */ /* 0x004fea0003900000 */
[----:B------:R-:W2:Y:S02]  /*b350*/  @!P0 SYNCS.PHASECHK.TRANS64 P0, [R0+URZ+0x90], R3 ;  /* 0x00009003000085a7 */ /* 0x000ea400080010ff */
[----:B--2---:R-:W-:Y:S05]  /*b360*/  @!P0 BRA `(.L_x_134) ;  /* 0xfffffffc00f08947 */ /* 0x004fea000383ffff */
[----:B------:R-:W-:Y:S05]  /*b370*/  BRA `(.L_x_44) ;  /* 0xffffff7400447947 */ /* 0x000fea000383ffff */
.L_x_52:
[----:B-1----:R1:W2:Y:S02]  /*b380*/  SYNCS.PHASECHK.TRANS64.TRYWAIT P1, [R0+URZ+0x80], R5 ;  /* 0x00008005000075a7 */ /* 0x0022a400080211ff */
[----:B--2---:R-:W-:Y:S05]  /*b390*/  @!P1 NANOSLEEP.SYNCS 0x989680 ;  /* 0x009896800000995d */ /* 0x004fea0003900000 */
[----:B------:R-:W2:Y:S02]  /*b3a0*/  @!P1 SYNCS.PHASECHK.TRANS64 P1, [R0+URZ+0x80], R5 ;  /* 0x00008005000095a7 */ /* 0x000ea400080210ff */
[----:B--2---:R-:W-:Y:S05]  /*b3b0*/  @!P1 BRA `(.L_x_52) ;  /* 0xfffffffc00f09947 */ /* 0x004fea000383ffff */
[----:B------:R-:W-:Y:S05]  /*b3c0*/  BRA `(.L_x_135) ;  /* 0xffffff7800b47947 */ /* 0x000fea000383ffff */
.L_x_53:
[----:B------:R-:W-:-:S07]  /*b3d0*/  MOV R3, UR7 ;  /* 0x0000000700037c02 */ /* 0x000fce0008000f00 */
.L_x_136:
[----:B-1----:R1:W2:Y:S02]  /*b3e0*/  SYNCS.PHASECHK.TRANS64.TRYWAIT P0, [R3+URZ+0xb0], R0 ;  /* 0x0000b000030075a7 */ /* 0x0022a400080011ff */
[----:B--2---:R-:W-:Y:S05]  /*b3f0*/  @!P0 NANOSLEEP.SYNCS 0x989680 ;  /* 0x009896800000895d */ /* 0x004fea0003900000 */
[----:B------:R-:W2:Y:S02]  /*b400*/  @!P0 SYNCS.PHASECHK.TRANS64 P0, [R3+URZ+0xb0], R0 ;  /* 0x0000b000030085a7 */ /* 0x000ea400080010ff */
[----:B--2---:R-:W-:Y:S05]  /*b410*/  @!P0 BRA `(.L_x_136) ;  /* 0xfffffffc00f08947 */ /* 0x004fea000383ffff */
[----:B------:R-:W-:Y:S05]  /*b420*/  BRA `(.L_x_137) ;  /* 0xffffff7800ec7947 */ /* 0x000fea000383ffff */
.L_x_56:
[----:B------:R-:W-:Y:S07]  /*b430*/  MOV R0, UR6 ;  /* 0x0000000600007c02 */ /* 0x000fee0008000f00 */
.L_x_138:
[----:B-1----:R1:W2:Y:S02]  /*b440*/  SYNCS.PHASECHK.TRANS64.TRYWAIT P0, [R0+URZ], R3 ;  /* 0x00000003000075a7 */ /* 0x0022a400080011ff */
[----:B--2---:R-:W-:Y:S05]  /*b450*/  @!P0 NANOSLEEP.SYNCS 0x989680 ;  /* 0x009896800000895d */ /* 0x004fea0003900000 */
[----:B------:R-:W2:Y:S02]  /*b460*/  @!P0 SYNCS.PHASECHK.TRANS64 P0, [R0+URZ], R3 ;  /* 0x00000003000085a7 */ /* 0x000ea400080010ff */
[----:B--2---:R-:W-:Y:S05]  /*b470*/  @!P0 BRA `(.L_x_138) ;  /* 0xfffffffc00f08947 */ /* 0x004fea000383ffff */
[----:B------:R-:W-:Y:S05]  /*b480*/  BRA `(.L_x_55) ;  /* 0xffffff7c00087947 */ /* 0x000fea000383ffff */
.L_x_59:
[----:B------:R-:W-:-:S07]  /*b490*/  MOV R0, UR6 ;  /* 0x0000000600007c02 */ /* 0x000fce0008000f00 */
.L_x_139:
[----:B--2---:R2:W4:Y:S02]  /*b4a0*/  SYNCS.PHASECHK.TRANS64.TRYWAIT P0, [R0+URZ], R3 ;  /* 0x00000003000075a7 */ /* 0x00452400080011ff */
[----:B----4-:R-:W-:Y:S05]  /*b4b0*/  @!P0 NANOSLEEP.SYNCS 0x989680 ;  /* 0x009896800000895d */ /* 0x010fea0003900000 */
[----:B------:R-:W4:Y:S02]  /*b4c0*/  @!P0 SYNCS.PHASECHK.TRANS64 P0, [R0+URZ], R3 ;  /* 0x00000003000085a7 */ /* 0x000f2400080010ff */
[----:B----4-:R-:W-:Y:S05]  /*b4d0*/  @!P0 BRA `(.L_x_139) ;  /* 0xfffffffc00f08947 */ /* 0x010fea000383ffff */
[----:B------:R-:W-:Y:S05]  /*b4e0*/  BRA `(.L_x_140) ;  /* 0xffffff7c00e47947 */ /* 0x000fea000383ffff */
.L_x_60:
[----:B------:R-:W-:-:S07]  /*b4f0*/  MOV R0, UR7 ;  /* 0x0000000700007c02 */ /* 0x000fce0008000f00 */
.L_x_141:
[----:B-1----:R1:W2:Y:S02]  /*b500*/  SYNCS.PHASECHK.TRANS64.TRYWAIT P0, [R0+URZ], R3 ;  /* 0x00000003000075a7 */ /* 0x0022a400080011ff */
[----:B--2---:R-:W-:Y:S05]  /*b510*/  @!P0 NANOSLEEP.SYNCS 0x989680 ;  /* 0x009896800000895d */ /* 0x004fea0003900000 */
[----:B------:R-:W2:Y:S02]  /*b520*/  @!P0 SYNCS.PHASECHK.TRANS64 P0, [R0+URZ], R3 ;  /* 0x00000003000085a7 */ /* 0x000ea400080010ff */
[----:B--2---:R-:W-:Y:S05]  /*b530*/  @!P0 BRA `(.L_x_141) ;  /* 0xfffffffc00f08947 */ /* 0x004fea000383ffff */
[----:B------:R-:W-:Y:S05]  /*b540*/  BRA `(.L_x_142) ;  /* 0xffffff7c00f07947 */ /* 0x000fea000383ffff */
.L_x_65:
[----:B--2---:R2:W3:Y:S02]  /*b550*/  SYNCS.PHASECHK.TRANS64.TRYWAIT P0, [R0+URZ+0x80], R3 ;  /* 0x00008003000075a7 */ /* 0x0044e400080011ff */
[----:B---3--:R-:W-:Y:S05]  /*b560*/  @!P0 NANOSLEEP.SYNCS 0x989680 ;  /* 0x009896800000895d */ /* 0x008fea0003900000 */
[----:B------:R-:W3:Y:S02]  /*b570*/  @!P0 SYNCS.PHASECHK.TRANS64 P0, [R0+URZ+0x80], R3 ;  /* 0x00008003000085a7 */ /* 0x000ee400080010ff */
[----:B---3--:R-:W-:Y:S05]  /*b580*/  @!P0 BRA `(.L_x_65) ;  /* 0xfffffffc00f08947 */ /* 0x008fea000383ffff */
[----:B------:R-:W-:Y:S05]  /*b590*/  BRA `(.L_x_143) ;  /* 0xffffff8000fc7947 */ /* 0x000fea000383ffff */
.L_x_68:
[----:B------:R-:W-:Y:S07]  /*b5a0*/  MOV R0, UR7 ;  /* 0x0000000700007c02 */ /* 0x000fee0008000f00 */
.L_x_144:
[----:B--2---:R2:W3:Y:S02]  /*b5b0*/  SYNCS.PHASECHK.TRANS64.TRYWAIT P0, [R0+URZ+0x78], R3 ;  /* 0x00007803000075a7 */ /* 0x0044e400080011ff */
[----:B---3--:R-:W-:Y:S05]  /*b5c0*/  @!P0 NANOSLEEP.SYNCS 0x989680 ;  /* 0x009896800000895d */ /* 0x008fea0003900000 */
[----:B------:R-:W3:Y:S02]  /*b5d0*/  @!P0 SYNCS.PHASECHK.TRANS64 P0, [R0+URZ+0x78], R3 ;  /* 0x00007803000085a7 */ /* 0x000ee400080010ff */
[----:B---3--:R-:W-:Y:S05]  /*b5e0*/  @!P0 BRA `(.L_x_144) ;  /* 0xfffffffc00f08947 */ /* 0x008fea000383ffff */
[----:B------:R-:W-:Y:S05]  /*b5f0*/  BRA `(.L_x_67) ;  /* 0xffffff8400dc7947 */ /* 0x000fea000383ffff */
.L_x_71:
[----:B------:R-:W-:Y:S07]  /*b600*/  MOV R3, UR7 ;  /* 0x0000000700037c02 */ /* 0x000fee0008000f00 */
.L_x_145:
[----:B-1----:R1:W2:Y:S02]  /*b610*/  SYNCS.PHASECHK.TRANS64.TRYWAIT P0, [R3+URZ+0x50], R12 ;  /* 0x0000500c030075a7 */ /* 0x0022a400080011ff */
[----:B--2---:R-:W-:Y:S05]  /*b620*/  @!P0 NANOSLEEP.SYNCS 0x989680 ;  /* 0x009896800000895d */ /* 0x004fea0003900000 */
[----:B------:R-:W2:Y:S02]  /*b630*/  @!P0 SYNCS.PHASECHK.TRANS64 P0, [R3+URZ+0x50], R12 ;  /* 0x0000500c030085a7 */ /* 0x000ea400080010ff */
[----:B--2---:R-:W-:Y:S05]  /*b640*/  @!P0 BRA `(.L_x_145) ;  /* 0xfffffffc00f08947 */ /* 0x004fea000383ffff */
[----:B------:R-:W-:Y:S05]  /*b650*/  BRA `(.L_x_146) ;  /* 0xffffff8800547947 */ /* 0x000fea000383ffff */
.L_x_72:
[----:B-1----:R-:W-:Y:S07]  /*b660*/  MOV R3, UR7 ;  /* 0x0000000700037c02 */ /* 0x002fee0008000f00 */
.L_x_147:
[----:B-1----:R1:W2:Y:S02]  /*b670*/  SYNCS.PHASECHK.TRANS64.TRYWAIT P0, [R3+URZ+0x58], R12 ;  /* 0x0000580c030075a7 */ /* 0x0022a400080011ff */
[----:B--2---:R-:W-:Y:S05]  /*b680*/  @!P0 NANOSLEEP.SYNCS 0x989680 ;  /* 0x009896800000895d */ /* 0x004fea0003900000 */
[----:B------:R-:W2:Y:S02]  /*b690*/  @!P0 SYNCS.PHASECHK.TRANS64 P0, [R3+URZ+0x58], R12 ;  /* 0x0000580c030085a7 */ /* 0x000ea400080010ff */
[----:B--2---:R-:W-:Y:S05]  /*b6a0*/  @!P0 BRA `(.L_x_147) ;  /* 0xfffffffc00f08947 */ /* 0x004fea000383ffff */
[----:B------:R-:W-:Y:S05]  /*b6b0*/  BRA `(.L_x_148) ;  /* 0xffffff8800907947 */ /* 0x000fea000383ffff */
.L_x_73:
[----:B-1----:R-:W-:Y:S07]  /*b6c0*/  MOV R3, UR7 ;  /* 0x0000000700037c02 */ /* 0x002fee0008000f00 */
.L_x_149:
[----:B-1----:R1:W2:Y:S02]  /*b6d0*/  SYNCS.PHASECHK.TRANS64.TRYWAIT P0, [R3+URZ+0x60], R12 ;  /* 0x0000600c030075a7 */ /* 0x0022a400080011ff */
[----:B--2---:R-:W-:Y:S05]  /*b6e0*/  @!P0 NANOSLEEP.SYNCS 0x989680 ;  /* 0x009896800000895d */ /* 0x004fea0003900000 */
[----:B------:R-:W2:Y:S02]  /*b6f0*/  @!P0 SYNCS.PHASECHK.TRANS64 P0, [R3+URZ+0x60], R12 ;  /* 0x0000600c030085a7 */ /* 0x000ea400080010ff */
[----:B--2---:R-:W-:Y:S05]  /*b700*/  @!P0 BRA `(.L_x_149) ;  /* 0xfffffffc00f08947 */ /* 0x004fea000383ffff */
[----:B------:R-:W-:Y:S05]  /*b710*/  BRA `(.L_x_150) ;  /* 0xffffff8800d87947 */ /* 0x000fea000383ffff */
.L_x_74:
[----:B------:R-:W-:Y:S07]  /*b720*/  MOV R3, UR7 ;  /* 0x0000000700037c02 */ /* 0x000fee0008000f00 */
.L_x_151:
[----:B-1----:R1:W2:Y:S02]  /*b730*/  SYNCS.PHASECHK.TRANS64.TRYWAIT P0, [R3+URZ+0x68], R12 ;  /* 0x0000680c030075a7 */ /* 0x0022a400080011ff */
[----:B--2---:R-:W-:Y:S05]  /*b740*/  @!P0 NANOSLEEP.SYNCS 0x989680 ;  /* 0x009896800000895d */ /* 0x004fea0003900000 */
[----:B------:R-:W2:Y:S02]  /*b750*/  @!P0 SYNCS.PHASECHK.TRANS64 P0, [R3+URZ+0x68], R12 ;  /* 0x0000680c030085a7 */ /* 0x000ea400080010ff */
[----:B--2---:R-:W-:Y:S05]  /*b760*/  @!P0 BRA `(.L_x_151) ;  /* 0xfffffffc00f08947 */ /* 0x004fea000383ffff */
[----:B------:R-:W-:Y:S05]  /*b770*/  BRA `(.L_x_152) ;  /* 0xffffff8c00607947 */ /* 0x000fea000383ffff */
.L_x_76:
[----:B------:R-:W-:-:S07]  /*b780*/  MOV R0, UR7 ;  /* 0x0000000700007c02 */ /* 0x000fce0008000f00 */
.L_x_153:
[----:B-1----:R1:W3:Y:S02]  /*b790*/  SYNCS.PHASECHK.TRANS64.TRYWAIT P0, [R0+URZ+0x50], R3 ;  /* 0x00005003000075a7 */ /* 0x0022e400080011ff */
[----:B---3--:R-:W-:Y:S05]  /*b7a0*/  @!P0 NANOSLEEP.SYNCS 0x989680 ;  /* 0x009896800000895d */ /* 0x008fea0003900000 */
[----:B------:R-:W3:Y:S02]  /*b7b0*/  @!P0 SYNCS.PHASECHK.TRANS64 P0, [R0+URZ+0x50], R3 ;  /* 0x00005003000085a7 */ /* 0x000ee400080010ff */
[----:B---3--:R-:W-:Y:S05]  /*b7c0*/  @!P0 BRA `(.L_x_153) ;  /* 0xfffffffc00f08947 */ /* 0x008fea000383ffff */
[----:B------:R-:W-:Y:S05]  /*b7d0*/  BRA `(.L_x_154) ;  /* 0xffffff8c00d07947 */ /* 0x000fea000383ffff */
.L_x_77:
[----:B-1----:R-:W-:-:S07]  /*b7e0*/  MOV R0, UR7 ;  /* 0x0000000700007c02 */ /* 0x002fce0008000f00 */
.L_x_155:
[----:B-1----:R1:W3:Y:S02]  /*b7f0*/  SYNCS.PHASECHK.TRANS64.TRYWAIT P0, [R0+URZ+0x58], R3 ;  /* 0x00005803000075a7 */ /* 0x0022e400080011ff */
[----:B---3--:R-:W-:Y:S05]  /*b800*/  @!P0 NANOSLEEP.SYNCS 0x989680 ;  /* 0x009896800000895d */ /* 0x008fea0003900000 */
[----:B------:R-:W3:Y:S02]  /*b810*/  @!P0 SYNCS.PHASECHK.TRANS64 P0, [R0+URZ+0x58], R3 ;  /* 0x00005803000085a7 */ /* 0x000ee400080010ff */
[----:B---3--:R-:W-:Y:S05]  /*b820*/  @!P0 BRA `(.L_x_155) ;  /* 0xfffffffc00f08947 */ /* 0x008fea000383ffff */
[----:B------:R-:W-:Y:S05]  /*b830*/  BRA `(.L_x_156) ;  /* 0xffffff8c00c07947 */ /* 0x000fea000383ffff */
.L_x_78:
[----:B-1----:R-:W-:-:S07]  /*b840*/  MOV R0, UR7 ;  /* 0x0000000700007c02 */ /* 0x002fce0008000f00 */
.L_x_157:
[----:B-1----:R1:W3:Y:S02]  /*b850*/  SYNCS.PHASECHK.TRANS64.TRYWAIT P0, [R0+URZ+0x60], R3 ;  /* 0x00006003000075a7 */ /* 0x0022e400080011ff */
[----:B---3--:R-:W-:Y:S05]  /*b860*/  @!P0 NANOSLEEP.SYNCS 0x989680 ;  /* 0x009896800000895d */ /* 0x008fea0003900000 */
[----:B------:R-:W3:Y:S02]  /*b870*/  @!P0 SYNCS.PHASECHK.TRANS64 P0, [R0+URZ+0x60], R3 ;  /* 0x00006003000085a7 */ /* 0x000ee400080010ff */
[----:B---3--:R-:W-:Y:S05]  /*b880*/  @!P0 BRA `(.L_x_157) ;  /* 0xfffffffc00f08947 */ /* 0x008fea000383ffff */
[----:B------:R-:W-:Y:S05]  /*b890*/  BRA `(.L_x_158) ;  /* 0xffffff8c00b07947 */ /* 0x000fea000383ffff */
.L_x_80:
[----:B--2---:R2:W4:Y:S02]  /*b8a0*/  SYNCS.PHASECHK.TRANS64.TRYWAIT P0, [R0+URZ+0x80], R3 ;  /* 0x00008003000075a7 */ /* 0x00452400080011ff */
[----:B----4-:R-:W-:Y:S05]  /*b8b0*/  @!P0 NANOSLEEP.SYNCS 0x989680 ;  /* 0x009896800000895d */ /* 0x010fea0003900000 */
[----:B------:R-:W4:Y:S02]  /*b8c0*/  @!P0 SYNCS.PHASECHK.TRANS64 P0, [R0+URZ+0x80], R3 ;  /* 0x00008003000085a7 */ /* 0x000f2400080010ff */
[----:B----4-:R-:W-:Y:S05]  /*b8d0*/  @!P0 BRA `(.L_x_80) ;  /* 0xfffffffc00f08947 */ /* 0x010fea000383ffff */
[----:B------:R-:W-:Y:S05]  /*b8e0*/  BRA `(.L_x_159) ;  /* 0xffffff90007c7947 */ /* 0x000fea000383ffff */
.L_x_91:
[----:B-1----:R1:W3:Y:S02]  /*b8f0*/  SYNCS.PHASECHK.TRANS64.TRYWAIT P1, [R3+URZ+0x30], R0 ;  /* 0x00003000030075a7 */ /* 0x0022e400080211ff */
[----:B---3--:R-:W-:Y:S05]  /*b900*/  @!P1 NANOSLEEP.SYNCS 0x989680 ;  /* 0x009896800000995d */ /* 0x008fea0003900000 */
[----:B------:R-:W3:Y:S02]  /*b910*/  @!P1 SYNCS.PHASECHK.TRANS64 P1, [R3+URZ+0x30], R0 ;  /* 0x00003000030095a7 */ /* 0x000ee400080210ff */
[----:B---3--:R-:W-:Y:S05]  /*b920*/  @!P1 BRA `(.L_x_91) ;  /* 0xfffffffc00f09947 */ /* 0x008fea000383ffff */
[----:B------:R-:W-:Y:S05]  /*b930*/  BRA `(.L_x_90) ;  /* 0xffffff9c00a47947 */ /* 0x000fea000383ffff */
.L_x_93:
[----:B---3--:R3:W4:Y:S02]  /*b940*/  SYNCS.PHASECHK.TRANS64.TRYWAIT P0, [R108+URZ+0xa0], R5 ;  /* 0x0000a0056c0075a7 */ /* 0x00872400080011ff */
[----:B----4-:R-:W-:Y:S05]  /*b950*/  @!P0 NANOSLEEP.SYNCS 0x989680 ;  /* 0x009896800000895d */ /* 0x010fea0003900000 */
[----:B------:R-:W4:Y:S02]  /*b960*/  @!P0 SYNCS.PHASECHK.TRANS64 P0, [R108+URZ+0xa0], R5 ;  /* 0x0000a0056c0085a7 */ /* 0x000f2400080010ff */
[----:B----4-:R-:W-:Y:S05]  /*b970*/  @!P0 BRA `(.L_x_93) ;  /* 0xfffffffc00f08947 */ /* 0x010fea000383ffff */
[----:B------:R-:W-:Y:S05]  /*b980*/  BRA `(.L_x_92) ;  /* 0xffffffa000007947 */ /* 0x000fea000383ffff */
.L_x_101:
[----:B--2---:R2:W3:Y:S02]  /*b990*/  SYNCS.PHASECHK.TRANS64.TRYWAIT P0, [R118+URZ+0x30], R3 ;  /* 0x00003003760075a7 */ /* 0x0044e400080011ff */
[----:B---3--:R-:W-:Y:S05]  /*b9a0*/  @!P0 NANOSLEEP.SYNCS 0x989680 ;  /* 0x009896800000895d */ /* 0x008fea0003900000 */
[----:B------:R-:W3:Y:S02]  /*b9b0*/  @!P0 SYNCS.PHASECHK.TRANS64 P0, [R118+URZ+0x30], R3 ;  /* 0x00003003760085a7 */ /* 0x000ee400080010ff */
[----:B---3--:R-:W-:Y:S05]  /*b9c0*/  @!P0 BRA `(.L_x_101) ;  /* 0xfffffffc00f08947 */ /* 0x008fea000383ffff */
[----:B------:R-:W-:Y:S05]  /*b9d0*/  BRA `(.L_x_100) ;  /* 0xffffffb400047947 */ /* 0x000fea000383ffff */
.L_x_109:
[----:B--2---:R2:W3:Y:S02]  /*b9e0*/  SYNCS.PHASECHK.TRANS64.TRYWAIT P0, [R0+URZ+0x30], R7 ;  /* 0x00003007000075a7 */ /* 0x0044e400080011ff */
[----:B---3--:R-:W-:Y:S05]  /*b9f0*/  @!P0 NANOSLEEP.SYNCS 0x989680 ;  /* 0x009896800000895d */ /* 0x008fea0003900000 */
[----:B------:R-:W3:Y:S02]  /*ba00*/  @!P0 SYNCS.PHASECHK.TRANS64 P0, [R0+URZ+0x30], R7 ;  /* 0x00003007000085a7 */ /* 0x000ee400080010ff */
[----:B---3--:R-:W-:Y:S05]  /*ba10*/  @!P0 BRA `(.L_x_109) ;  /* 0xfffffffc00f08947 */ /* 0x008fea000383ffff */
[----:B------:R-:W-:Y:S05]  /*ba20*/  BRA `(.L_x_108) ;  /* 0xffffffc800587947 */ /* 0x000fea000383ffff */
.L_x_117:
[----:B--2---:R2:W3:Y:S02]  /*ba30*/  SYNCS.PHASECHK.TRANS64.TRYWAIT P0, [R0+URZ+0x30], R5 ;  /* 0x00003005000075a7 */ /* 0x0044e400080011ff */
[----:B---3--:R-:W-:Y:S05]  /*ba40*/  @!P0 NANOSLEEP.SYNCS 0x989680 ;  /* 0x009896800000895d */ /* 0x008fea0003900000 */
[----:B------:R-:W3:Y:S02]  /*ba50*/  @!P0 SYNCS.PHASECHK.TRANS64 P0, [R0+URZ+0x30], R5 ;  /* 0x00003005000085a7 */ /* 0x000ee400080010ff */
[----:B---3--:R-:W-:Y:S05]  /*ba60*/  @!P0 BRA `(.L_x_117) ;  /* 0xfffffffc00f08947 */ /* 0x008fea000383ffff */
[----:B------:R-:W-:Y:S05]  /*ba70*/  BRA `(.L_x_116) ;  /* 0xffffffdc00b87947 */ /* 0x000fea000383ffff */
        .weak           $__internal_0_$__cuda_sm10x_tcgen05_guardrail_trap_col_being_dealloced_not_returned_by_alloc
        .type           $__internal_0_$__cuda_sm10x_tcgen05_guardrail_trap_col_being_dealloced_not_returned_by_alloc,@function
        .size           $__internal_0_$__cuda_sm10x_tcgen05_guardrail_trap_col_being_dealloced_not_returned_by_alloc,($__internal_1_$__cuda_sm10x_tcgen05_guardrail_trap_phase_invalid_during_alloc - $__internal_0_$__cuda_sm10x_tcgen05_guardrail_trap_col_being_dealloced_not_returned_by_alloc)
$__internal_0_$__cuda_sm10x_tcgen05_guardrail_trap_col_being_dealloced_not_returned_by_alloc:
[----:B------:R-:W-:Y:S05]  /*ba80*/  BPT.TRAP 0x1 ;  /* 0x000000040000795c */ /* 0x000fea0000300000 */
[----:B------:R-:W-:-:S04]  /*ba90*/  HFMA2 R3, -RZ, RZ, 0, 0 ;  /* 0x00000000ff037431 */ /* 0x000fc800000001ff */
[----:B------:R-:W-:Y:S05]  /*baa0*/  RET.REL.NODEC R2 `(_ZN7cutlass13device_kernelINS_4gemm6kernel13GemmUniversalIN4cute5tupleIJiiiiEEENS1_10collective13CollectiveMmaINS1_35MainloopSm100TmaUmmaWarpSpecializedILi3ELi2ELi2ENS5_IJNS4_1CILi1EEESB_SB_EEEEENS5_IJNSA_ILi128EEENSA_ILi256EEESE_EEEaNS5_IJlSB_lEEEaSH_NS4_8TiledMMAINS4_8MMA_AtomIJNS4_15SM100_MMA_S8_SSIaaiLi128ELi256ELNS4_4UMMA5MajorE0ELSM_0ELNSL_8SaturateE0EEEEEENS4_6LayoutISC_NS5_IJNSA_ILi0EEESR_SR_EEEEENS5_IJNS4_10UnderscoreESU_SU_EEEEENS4_13SM90_TMA_LOADENS4_14ComposedLayoutINS4_7SwizzleILi3ELi4ELi3EEENS4_18smem_ptr_flag_bitsILi8EEENSQ_INS5_IJNSA_ILi8EEESE_EEENS5_IJSE_SB_EEEEEEEvNS4_8identityESX_S17_vS18_EENS_8epilogue10collective18CollectiveEpilogueINS1A_23Sm100TmaWarpSpecializedILi4ELi2ELi64ELb0ELb0EEEJSG_NS5_IJNSQ_ISE_SB_EENSQ_INSA_ILi64EEESB_EEEEEaSH_aSH_NS1A_6fusion15FusionCallbacksIS1E_NS1J_17LinearCombinationIaiaiLNS_15FloatRoundStyleE2EEESG_S1I_JEEENS4_5SM1004TMEM4LOAD26SM100_TMEM_LOAD_32dp32b64xESX_NSY_INSZ_ILi2ELi4ELi3EEES12_NSQ_INS5_IJS13_S1G_EEENS5_IJS1G_SB_EEEEEEENS4_39AutoVectorizingCopyWithAssumedAlignmentILi128EEENS4_14SM90_TMA_STOREES1X_S1Z_S1Z_EEEvvEEEEvNT_6ParamsE) ;  /* 0xffffff4402547950 */ /* 0x000fea0003c3ffff */
        .weak           $__internal_1_$__cuda_sm10x_tcgen05_guardrail_trap_phase_invalid_during_alloc
        .type           $__internal_1_$__cuda_sm10x_tcgen05_guardrail_trap_phase_invalid_during_alloc,@function
        .size           $__internal_1_$__cuda_sm10x_tcgen05_guardrail_trap_phase_invalid_during_alloc,($__internal_2_$__cuda_sm10x_tcgen05_guardrail_trap_unallocated_columns_being_dealloced - $__internal_1_$__cuda_sm10x_tcgen05_guardrail_trap_phase_invalid_during_alloc)
$__internal_1_$__cuda_sm10x_tcgen05_guardrail_trap_phase_invalid_during_alloc:
[----:B------:R-:W-:Y:S05]  /*bab0*/  BPT.TRAP 0x1 ;  /* 0x000000040000795c */ /* 0x000fea0000300000 */
[----:B------:R-:W-:-:S04]  /*bac0*/  MOV R3, 0x0 ;  /* 0x0000000000037802 */ /* 0x000fc80000000f00 */
[----:B------:R-:W-:Y:S05]  /*bad0*/  RET.REL.NODEC R2 `(_ZN7cutlass13device_kernelINS_4gemm6kernel13GemmUniversalIN4cute5tupleIJiiiiEEENS1_10collective13CollectiveMmaINS1_35MainloopSm100TmaUmmaWarpSpecializedILi3ELi2ELi2ENS5_IJNS4_1CILi1EEESB_SB_EEEEENS5_IJNSA_ILi128EEENSA_ILi256EEESE_EEEaNS5_IJlSB_lEEEaSH_NS4_8TiledMMAINS4_8MMA_AtomIJNS4_15SM100_MMA_S8_SSIaaiLi128ELi256ELNS4_4UMMA5MajorE0ELSM_0ELNSL_8SaturateE0EEEEEENS4_6LayoutISC_NS5_IJNSA_ILi0EEESR_SR_EEEEENS5_IJNS4_10UnderscoreESU_SU_EEEEENS4_13SM90_TMA_LOADENS4_14ComposedLayoutINS4_7SwizzleILi3ELi4ELi3EEENS4_18smem_ptr_flag_bitsILi8EEENSQ_INS5_IJNSA_ILi8EEESE_EEENS5_IJSE_SB_EEEEEEEvNS4_8identityESX_S17_vS18_EENS_8epilogue10collective18CollectiveEpilogueINS1A_23Sm100TmaWarpSpecializedILi4ELi2ELi64ELb0ELb0EEEJSG_NS5_IJNSQ_ISE_SB_EENSQ_INSA_ILi64EEESB_EEEEEaSH_aSH_NS1A_6fusion15FusionCallbacksIS1E_NS1J_17LinearCombinationIaiaiLNS_15FloatRoundStyleE2EEESG_S1I_JEEENS4_5SM1004TMEM4LOAD26SM100_TMEM_LOAD_32dp32b64xESX_NSY_INSZ_ILi2ELi4ELi3EEES12_NSQ_INS5_IJS13_S1G_EEENS5_IJS1G_SB_EEEEEEENS4_39AutoVectorizingCopyWithAssumedAlignmentILi128EEENS4_14SM90_TMA_STOREES1X_S1Z_S1Z_EEEvvEEEEvNT_6ParamsE) ;  /* 0xffffff4402487950 */ /* 0x000fea0003c3ffff */
        .weak           $__internal_2_$__cuda_sm10x_tcgen05_guardrail_trap_unallocated_columns_being_dealloced
        .type           $__internal_2_$__cuda_sm10x_tcgen05_guardrail_trap_unallocated_columns_being_dealloced,@function
        .size           $__internal_2_$__cuda_sm10x_tcgen05_guardrail_trap_unallocated_columns_being_dealloced,(.L_x_161 - $__internal_2_$__cuda_sm10x_tcgen05_guardrail_trap_unallocated_columns_being_dealloced)
$__internal_2_$__cuda_sm10x_tcgen05_guardrail_trap_unallocated_columns_being_dealloced:
[----:B------:R-:W-:Y:S05]  /*bae0*/  BPT.TRAP 0x1 ;  /* 0x000000040000795c */ /* 0x000fea0000300000 */
[----:B------:R-:W-:-:S04]  /*baf0*/  HFMA2 R3, -RZ, RZ, 0, 0 ;  /* 0x00000000ff037431 */ /* 0x000fc800000001ff */
[----:B------:R-:W-:Y:S05]  /*bb00*/  RET.REL.NODEC R2 `(_ZN7cutlass13device_kernelINS_4gemm6kernel13GemmUniversalIN4cute5tupleIJiiiiEEENS1_10collective13CollectiveMmaINS1_35MainloopSm100TmaUmmaWarpSpecializedILi3ELi2ELi2ENS5_IJNS4_1CILi1EEESB_SB_EEEEENS5_IJNSA_ILi128EEENSA_ILi256EEESE_EEEaNS5_IJlSB_lEEEaSH_NS4_8TiledMMAINS4_8MMA_AtomIJNS4_15SM100_MMA_S8_SSIaaiLi128ELi256ELNS4_4UMMA5MajorE0ELSM_0ELNSL_8SaturateE0EEEEEENS4_6LayoutISC_NS5_IJNSA_ILi0EEESR_SR_EEEEENS5_IJNS4_10UnderscoreESU_SU_EEEEENS4_13SM90_TMA_LOADENS4_14ComposedLayoutINS4_7SwizzleILi3ELi4ELi3EEENS4_18smem_ptr_flag_bitsILi8EEENSQ_INS5_IJNSA_ILi8EEESE_EEENS5_IJSE_SB_EEEEEEEvNS4_8identityESX_S17_vS18_EENS_8epilogue10collective18CollectiveEpilogueINS1A_23Sm100TmaWarpSpecializedILi4ELi2ELi64ELb0ELb0EEEJSG_NS5_IJNSQ_ISE_SB_EENSQ_INSA_ILi64EEESB_EEEEEaSH_aSH_NS1A_6fusion15FusionCallbacksIS1E_NS1J_17LinearCombinationIaiaiLNS_15FloatRoundStyleE2EEESG_S1I_JEEENS4_5SM1004TMEM4LOAD26SM100_TMEM_LOAD_32dp32b64xESX_NSY_INSZ_ILi2ELi4ELi3EEES12_NSQ_INS5_IJS13_S1G_EEENS5_IJS1G_SB_EEEEEEENS4_39AutoVectorizingCopyWithAssumedAlignmentILi128EEENS4_14SM90_TMA_STOREES1X_S1Z_S1Z_EEEvvEEEEvNT_6ParamsE) ;  /* 0xffffff44023c7950 */ /* 0x000fea0003c3ffff */
.L_x_160:
[----:B------:R-:W-:-:S00]  /*bb10*/  BRA `(.L_x_160) ;  /* 0xfffffffc00fc7947 */ /* 0x000fc0000383ffff */
[----:B------:R-:W-:-:S00]  /*bb20*/  NOP ;  /* 0x0000000000007918 */ /* 0x000fc00000000000 */
        /* <DEDUP_REMOVED lines=13> */
.L_x_161:


//--------------------- .nv.global.init           --------------------------
	.section	.nv.global.init,"aw",@progbits
.nv.global.init:
	.type		$str$27,@object
	.size		$str$27,($str$28 - $str$27)
$str$27:
        /*0000*/ 	.byte	0x28, 0x61, 0x64, 0x64, 0x72, 0x65, 0x73, 0x73, 0x20, 0x26, 0x20, 0x6d, 0x61, 0x73, 0x6b, 0x29
        /*0010*/ 	.byte	0x20, 0x3d, 0x3d, 0x20, 0x30, 0x00
	.type		$str$28,@object
	.size		$str$28,($str$26 - $str$28)
$str$28:
        /*0016*/ 	.byte	0x2f, 0x74, 0x6d, 0x70, 0x2f, 0x63, 0x75, 0x74, 0x6c, 0x61, 0x73, 0x73, 0x5f, 0x73, 0x77, 0x65
        /*0026*/ 	.byte	0x65, 0x70, 0x5f, 0x73, 0x72, 0x63, 0x2f, 0x69, 0x6e, 0x63, 0x6c, 0x75, 0x64, 0x65, 0x2f, 0x63
        /*0036*/ 	.byte	0x75, 0x74, 0x65, 0x2f, 0x70, 0x6f, 0x69, 0x6e, 0x74, 0x65, 0x72, 0x5f, 0x66, 0x6c, 0x61, 0x67
        /*0046*/ 	.byte	0x67, 0x65, 0x64, 0x2e, 0x68, 0x70, 0x70, 0x00
	.type		$str$26,@object
	.size		$str$26,($str$25 - $str$26)
$str$26:
        /*004e*/ 	.byte	0x2f, 0x74, 0x6d, 0x70, 0x2f, 0x63, 0x75, 0x74, 0x6c, 0x61, 0x73, 0x73, 0x5f, 0x73, 0x77, 0x65
        /*005e*/ 	.byte	0x65, 0x70, 0x5f, 0x73, 0x72, 0x63, 0x2f, 0x69, 0x6e, 0x63, 0x6c, 0x75, 0x64, 0x65, 0x2f, 0x63
        /*006e*/ 	.byte	0x75, 0x74, 0x65, 0x2f, 0x61, 0x74, 0x6f, 0x6d, 0x2f, 0x63, 0x6f, 0x70, 0x79, 0x5f, 0x74, 0x72
        /*007e*/ 	.byte	0x61, 0x69, 0x74, 0x73, 0x5f, 0x73, 0x6d, 0x31, 0x30, 0x30, 0x2e, 0x68, 0x70, 0x70, 0x00
	.type		$str$25,@object
	.size		$str$25,(__unnamed_1 - $str$25)
$str$25:
        /*008d*/ 	.byte	0x28, 0x28, 0x75, 0x69, 0x6e, 0x74, 0x33, 0x32, 0x5f, 0x74, 0x28, 0x74, 0x68, 0x72, 0x65, 0x61
        /*009d*/ 	.byte	0x64, 0x49, 0x64, 0x78, 0x2e, 0x78, 0x29, 0x20, 0x2f, 0x20, 0x33, 0x32, 0x29, 0x20, 0x25, 0x20
        /*00ad*/ 	.byte	0x34, 0x29, 0x20, 0x3d, 0x3d, 0x20, 0x28, 0x28, 0x28, 0x74, 0x6d, 0x65, 0x6d, 0x5f, 0x61, 0x64
        /*00bd*/ 	.byte	0x64, 0x72, 0x20, 0x3e, 0x3e, 0x20, 0x31, 0x36, 0x29, 0x20, 0x2f, 0x20, 0x33, 0x32, 0x29, 0x20
        /*00cd*/ 	.byte	0x25, 0x20, 0x34, 0x29, 0x00
	.type		__unnamed_1,@object
	.size		__unnamed_1,(__unnamed_2 - __unnamed_1)
__unnamed_1:
        /*00d2*/ 	.byte	0x61, 0x75, 0x74, 0x6f, 0x20, 0x63, 0x75, 0x74, 0x65, 0x3a, 0x3a, 0x61, 0x73, 0x5f, 0x70, 0x6f
        /* <DEDUP_REMOVED lines=24> */
        /*0262*/ 	.byte	0x5d, 0x00
	.type		__unnamed_2,@object
	.size		__unnamed_2,(__unnamed_3 - __unnamed_2)
__unnamed_2:
        /* <DEDUP_REMOVED lines=26> */
	.type		__unnamed_3,@object
	.size		__unnamed_3,(.L_3 - __unnamed_3)
__unnamed_3:
        /* <DEDUP_REMOVED lines=42> */
        /*0696*/ 	.byte	0x43, 0x3c, 0x30, 0x3e, 0x3e, 0x3e, 0x3e, 0x5d, 0x00
.L_3:


//--------------------- .nv.shared._ZN7cutlass13device_kernelINS_4gemm6kernel13GemmUniversalIN4cute5tupleIJiiiiEEENS1_10collective13CollectiveMmaINS1_35MainloopSm100TmaUmmaWarpSpecializedILi3ELi2ELi2ENS5_IJNS4_1CILi1EEESB_SB_EEEEENS5_IJNSA_ILi128EEENSA_ILi256EEESE_EEEaNS5_IJlSB_lEEEaSH_NS4_8TiledMMAINS4_8MMA_AtomIJNS4_15SM100_MMA_S8_SSIaaiLi128ELi256ELNS4_4UMMA5MajorE0ELSM_0ELNSL_8SaturateE0EEEEEENS4_6LayoutISC_NS5_IJNSA_ILi0EEESR_SR_EEEEENS5_IJNS4_10UnderscoreESU_SU_EEEEENS4_13SM90_TMA_LOADENS4_14ComposedLayoutINS4_7SwizzleILi3ELi4ELi3EEENS4_18smem_ptr_flag_bitsILi8EEENSQ_INS5_IJNSA_ILi8EEESE_EEENS5_IJSE_SB_EEEEEEEvNS4_8identityESX_S17_vS18_EENS_8epilogue10collective18CollectiveEpilogueINS1A_23Sm100TmaWarpSpecializedILi4ELi2ELi64ELb0ELb0EEEJSG_NS5_IJNSQ_ISE_SB_EENSQ_INSA_ILi64EEESB_EEEEEaSH_aSH_NS1A_6fusion15FusionCallbacksIS1E_NS1J_17LinearCombinationIaiaiLNS_15FloatRoundStyleE2EEESG_S1I_JEEENS4_5SM1004TMEM4LOAD26SM100_TMEM_LOAD_32dp32b64xESX_NSY_INSZ_ILi2ELi4ELi3EEES12_NSQ_INS5_IJS13_S1G_EEENS5_IJS1G_SB_EEEEEEENS4_39AutoVectorizingCopyWithAssumedAlignmentILi128EEENS4_14SM90_TMA_STOREES1X_S1Z_S1Z_EEEvvEEEEvNT_6ParamsE --------------------------
	.section	.nv.shared._ZN7cutlass13device_kernelINS_4gemm6kernel13GemmUniversalIN4cute5tupleIJiiiiEEENS1_10collective13CollectiveMmaINS1_35MainloopSm100TmaUmmaWarpSpecializedILi3ELi2ELi2ENS5_IJNS4_1CILi1EEESB_SB_EEEEENS5_IJNSA_ILi128EEENSA_ILi256EEESE_EEEaNS5_IJlSB_lEEEaSH_NS4_8TiledMMAINS4_8MMA_AtomIJNS4_15SM100_MMA_S8_SSIaaiLi128ELi256ELNS4_4UMMA5MajorE0ELSM_0ELNSL_8SaturateE0EEEEEENS4_6LayoutISC_NS5_IJNSA_ILi0EEESR_SR_EEEEENS5_IJNS4_10UnderscoreESU_SU_EEEEENS4_13SM90_TMA_LOADENS4_14ComposedLayoutINS4_7SwizzleILi3ELi4ELi3EEENS4_18smem_ptr_flag_bitsILi8EEENSQ_INS5_IJNSA_ILi8EEESE_EEENS5_IJSE_SB_EEEEEEEvNS4_8identityESX_S17_vS18_EENS_8epilogue10collective18CollectiveEpilogueINS1A_23Sm100TmaWarpSpecializedILi4ELi2ELi64ELb0ELb0EEEJSG_NS5_IJNSQ_ISE_SB_EENSQ_INSA_ILi64EEESB_EEEEEaSH_aSH_NS1A_6fusion15FusionCallbacksIS1E_NS1J_17LinearCombinationIaiaiLNS_15FloatRoundStyleE2EEESG_S1I_JEEENS4_5SM1004TMEM4LOAD26SM100_TMEM_LOAD_32dp32b64xESX_NSY_INSZ_ILi2ELi4ELi3EEES12_NSQ_INS5_IJS13_S1G_EEENS5_IJS1G_SB_EEEEEEENS4_39AutoVectorizingCopyWithAssumedAlignmentILi128EEENS4_14SM90_TMA_STOREES1X_S1Z_S1Z_EEEvvEEEEvNT_6ParamsE,"aw",@nobits
	.sectionflags	@""
	.align	16
	.zero		1024


//--------------------- .nv.shared.reserved.0     --------------------------
	.section	.nv.shared.reserved.0,"aw",@nobits
	.weak		__nv_reservedSMEM_offset_0_alias
	.size		__nv_reservedSMEM_offset_0_alias, 0, 64
	.other		__nv_reservedSMEM_offset_0_alias,@"STO_CUDA_RESERVED_SHARED STV_DEFAULT"
__nv_reservedSMEM_offset_0_alias:
	.zero		0
.nv.shared.reserved.0:
	.zero		64
	.weak		__nv_reservedSMEM_tcgen05_partition
	.type		__nv_reservedSMEM_tcgen05_partition,@object
	.size		__nv_reservedSMEM_tcgen05_partition,(.L_0 - __nv_reservedSMEM_tcgen05_partition)
__nv_reservedSMEM_tcgen05_partition:
	.zero		32
.L_0:


//--------------------- .nv.global                --------------------------
	.section	.nv.global,"aw",@nobits
.nv.global:
	.type		_ZN39_INTERNAL_60f80a3a_4_k_cu_62b16b7a_95984cute1_E,@object
	.size		_ZN39_INTERNAL_60f80a3a_4_k_cu_62b16b7a_95984cute1_E,(_ZN39_INTERNAL_60f80a3a_4_k_cu_62b16b7a_95984cuda3std3__45__cpo6cbeginE - _ZN39_INTERNAL_60f80a3a_4_k_cu_62b16b7a_95984cute1_E)
_ZN39_INTERNAL_60f80a3a_4_k_cu_62b16b7a_95984cute1_E:
	.zero		1
	.type		_ZN39_INTERNAL_60f80a3a_4_k_cu_62b16b7a_95984cuda3std3__45__cpo6cbeginE,@object
	.size		_ZN39_INTERNAL_60f80a3a_4_k_cu_62b16b7a_95984cuda3std3__45__cpo6cbeginE,(_ZN39_INTERNAL_60f80a3a_4_k_cu_62b16b7a_95984cuda3std3__48in_placeE - _ZN39_INTERNAL_60f80a3a_4_k_cu_62b16b7a_95984cuda3std3__45__cpo6cbeginE)
_ZN39_INTERNAL_60f80a3a_4_k_cu_62b16b7a_95984cuda3std3__45__cpo6cbeginE:
	.zero		1
	.type		_ZN39_INTERNAL_60f80a3a_4_k_cu_62b16b7a_95984cuda3std3__48in_placeE,@object
	.size		_ZN39_INTERNAL_60f80a3a_4_k_cu_62b16b7a_95984cuda3std3__48in_placeE,(_ZN39_INTERNAL_60f80a3a_4_k_cu_62b16b7a_95984cuda3std6ranges3__45__cpo9iter_moveE - _ZN39_INTERNAL_60f80a3a_4_k_cu_62b16b7a_95984cuda3std3__48in_placeE)
_ZN39_INTERNAL_60f80a3a_4_k_cu_62b16b7a_95984cuda3std3__48in_placeE:
	.zero		1
	.type		_ZN39_INTERNAL_60f80a3a_4_k_cu_62b16b7a_95984cuda3std6ranges3__45__cpo9iter_moveE,@object
	.size		_ZN39_INTERNAL_60f80a3a_4_k_cu_62b16b7a_95984cuda3std6ranges3__45__cpo9iter_moveE,(_ZN39_INTERNAL_60f80a3a_4_k_cu_62b16b7a_95984cuda3std3__45__cpo5beginE - _ZN39_INTERNAL_60f80a3a_4_k_cu_62b16b7a_95984cuda3std6ranges3__45__cpo9iter_moveE)
_ZN39_INTERNAL_60f80a3a_4_k_cu_62b16b7a_95984cuda3std6ranges3__45__cpo9iter_moveE:
	.zero		1
	.type		_ZN39_INTERNAL_60f80a3a_4_k_cu_62b16b7a_95984cuda3std3__45__cpo5beginE,@object
	.size		_ZN39_INTERNAL_60f80a3a_4_k_cu_62b16b7a_95984cuda3std3__45__cpo5beginE,(_ZN39_INTERNAL_60f80a3a_4_k_cu_62b16b7a_95984cuda3std3__441_GLOBAL__N__60f80a3a_4_k_cu_62b16b7a_95986ignoreE - _ZN39_INTERNAL_60f80a3a_4_k_cu_62b16b7a_95984cuda3std3__45__cpo5beginE)
_ZN39_INTERNAL_60f80a3a_4_k_cu_62b16b7a_95984cuda3std3__45__cpo5beginE:
	.zero		1
	.type		_ZN39_INTERNAL_60f80a3a_4_k_cu_62b16b7a_95984cuda3std3__441_GLOBAL__N__60f80a3a_4_k_cu_62b16b7a_95986ignoreE,@object
	.size		_ZN39_INTERNAL_60f80a3a_4_k_cu_62b16b7a_95984cuda3std3__441_GLOBAL__N__60f80a3a_4_k_cu_62b16b7a_95986ignoreE,(_ZN39_INTERNAL_60f80a3a_4_k_cu_62b16b7a_95984cute7productE - _ZN39_INTERNAL_60f80a3a_4_k_cu_62b16b7a_95984cuda3std3__441_GLOBAL__N__60f80a3a_4_k_cu_62b16b7a_95986ignoreE)
_ZN39_INTERNAL_60f80a3a_4_k_cu_62b16b7a_95984cuda3std3__441_GLOBAL__N__60f80a3a_4_k_cu_62b16b7a_95986ignoreE:
	.zero		1
	.type		_ZN39_INTERNAL_60f80a3a_4_k_cu_62b16b7a_95984cute7productE,@object
	.size		_ZN39_INTERNAL_60f80a3a_4_k_cu_62b16b7a_95984cute7productE,(_ZN39_INTERNAL_60f80a3a_4_k_cu_62b16b7a_95984cuda3std3__45__cpo3endE - _ZN39_INTERNAL_60f80a3a_4_k_cu_62b16b7a_95984cute7productE)
_ZN39_INTERNAL_60f80a3a_4_k_cu_62b16b7a_95984cute7productE:
	.zero		1
	.type		_ZN39_INTERNAL_60f80a3a_4_k_cu_62b16b7a_95984cuda3std3__45__cpo3endE,@object
	.size		_ZN39_INTERNAL_60f80a3a_4_k_cu_62b16b7a_95984cuda3std3__45__cpo3endE,(_ZN39_INTERNAL_60f80a3a_4_k_cu_62b16b7a_95984cuda3std3__419piecewise_constructE - _ZN39_INTERNAL_60f80a3a_4_k_cu_62b16b7a_95984cuda3std3__45__cpo3endE)
_ZN39_INTERNAL_60f80a3a_4_k_cu_62b16b7a_95984cuda3std3__45__cpo3endE:
	.zero		1
	.type		_ZN39_INTERNAL_60f80a3a_4_k_cu_62b16b7a_95984cuda3std3__419piecewise_constructE,@object
	.size		_ZN39_INTERNAL_60f80a3a_4_k_cu_62b16b7a_95984cuda3std3__419piecewise_constructE,(_ZN39_INTERNAL_60f80a3a_4_k_cu_62b16b7a_95984cuda3std3__45__cpo4cendE - _ZN39_INTERNAL_60f80a3a_4_k_cu_62b16b7a_95984cuda3std3__419piecewise_constructE)
_ZN39_INTERNAL_60f80a3a_4_k_cu_62b16b7a_95984cuda3std3__419piecewise_constructE:
	.zero		1
	.type		_ZN39_INTERNAL_60f80a3a_4_k_cu_62b16b7a_95984cuda3std3__45__cpo4cendE,@object
	.size		_ZN39_INTERNAL_60f80a3a_4_k_cu_62b16b7a_95984cuda3std3__45__cpo4cendE,(_ZN39_INTERNAL_60f80a3a_4_k_cu_62b16b7a_95984cuda3std6ranges3__45__cpo4swapE - _ZN39_INTERNAL_60f80a3a_4_k_cu_62b16b7a_95984cuda3std3__45__cpo4cendE)
_ZN39_INTERNAL_60f80a3a_4_k_cu_62b16b7a_95984cuda3std3__45__cpo4cendE:
	.zero		1
	.type		_ZN39_INTERNAL_60f80a3a_4_k_cu_62b16b7a_95984cuda3std6ranges3__45__cpo4swapE,@object
	.size		_ZN39_INTERNAL_60f80a3a_4_k_cu_62b16b7a_95984cuda3std6ranges3__45__cpo4swapE,(.L_11 - _ZN39_INTERNAL_60f80a3a_4_k_cu_62b16b7a_95984cuda3std6ranges3__45__cpo4swapE)
_ZN39_INTERNAL_60f80a3a_4_k_cu_62b16b7a_95984cuda3std6ranges3__45__cpo4swapE:
	.zero		1
.L_11:


//--------------------- .nv.constant0._ZN7cutlass13device_kernelINS_4gemm6kernel13GemmUniversalIN4cute5tupleIJiiiiEEENS1_10collective13CollectiveMmaINS1_35MainloopSm100TmaUmmaWarpSpecializedILi3ELi2ELi2ENS5_IJNS4_1CILi1EEESB_SB_EEEEENS5_IJNSA_ILi128EEENSA_ILi256EEESE_EEEaNS5_IJlSB_lEEEaSH_NS4_8TiledMMAINS4_8MMA_AtomIJNS4_15SM100_MMA_S8_SSIaaiLi128ELi256ELNS4_4UMMA5MajorE0ELSM_0ELNSL_8SaturateE0EEEEEENS4_6LayoutISC_NS5_IJNSA_ILi0EEESR_SR_EEEEENS5_IJNS4_10UnderscoreESU_SU_EEEEENS4_13SM90_TMA_LOADENS4_14ComposedLayoutINS4_7SwizzleILi3ELi4ELi3EEENS4_18smem_ptr_flag_bitsILi8EEENSQ_INS5_IJNSA_ILi8EEESE_EEENS5_IJSE_SB_EEEEEEEvNS4_8identityESX_S17_vS18_EENS_8epilogue10collective18CollectiveEpilogueINS1A_23Sm100TmaWarpSpecializedILi4ELi2ELi64ELb0ELb0EEEJSG_NS5_IJNSQ_ISE_SB_EENSQ_INSA_ILi64EEESB_EEEEEaSH_aSH_NS1A_6fusion15FusionCallbacksIS1E_NS1J_17LinearCombinationIaiaiLNS_15FloatRoundStyleE2EEESG_S1I_JEEENS4_5SM1004TMEM4LOAD26SM100_TMEM_LOAD_32dp32b64xESX_NSY_INSZ_ILi2ELi4ELi3EEES12_NSQ_INS5_IJS13_S1G_EEENS5_IJS1G_SB_EEEEEEENS4_39AutoVectorizingCopyWithAssumedAlignmentILi128EEENS4_14SM90_TMA_STOREES1X_S1Z_S1Z_EEEvvEEEEvNT_6ParamsE --------------------------
	.section	.nv.constant0._ZN7cutlass13device_kernelINS_4gemm6kernel13GemmUniversalIN4cute5tupleIJiiiiEEENS1_10collective13CollectiveMmaINS1_35MainloopSm100TmaUmmaWarpSpecializedILi3ELi2ELi2ENS5_IJNS4_1CILi1EEESB_SB_EEEEENS5_IJNSA_ILi128EEENSA_ILi256EEESE_EEEaNS5_IJlSB_lEEEaSH_NS4_8TiledMMAINS4_8MMA_AtomIJNS4_15SM100_MMA_S8_SSIaaiLi128ELi256ELNS4_4UMMA5MajorE0ELSM_0ELNSL_8SaturateE0EEEEEENS4_6LayoutISC_NS5_IJNSA_ILi0EEESR_SR_EEEEENS5_IJNS4_10UnderscoreESU_SU_EEEEENS4_13SM90_TMA_LOADENS4_14ComposedLayoutINS4_7SwizzleILi3ELi4ELi3EEENS4_18smem_ptr_flag_bitsILi8EEENSQ_INS5_IJNSA_ILi8EEESE_EEENS5_IJSE_SB_EEEEEEEvNS4_8identityESX_S17_vS18_EENS_8epilogue10collective18CollectiveEpilogueINS1A_23Sm100TmaWarpSpecializedILi4ELi2ELi64ELb0ELb0EEEJSG_NS5_IJNSQ_ISE_SB_EENSQ_INSA_ILi64EEESB_EEEEEaSH_aSH_NS1A_6fusion15FusionCallbacksIS1E_NS1J_17LinearCombinationIaiaiLNS_15FloatRoundStyleE2EEESG_S1I_JEEENS4_5SM1004TMEM4LOAD26SM100_TMEM_LOAD_32dp32b64xESX_NSY_INSZ_ILi2ELi4ELi3EEES12_NSQ_INS5_IJS13_S1G_EEENS5_IJS1G_SB_EEEEEEENS4_39AutoVectorizingCopyWithAssumedAlignmentILi128EEENS4_14SM90_TMA_STOREES1X_S1Z_S1Z_EEEvvEEEEvNT_6ParamsE,"a",@progbits
	.sectionflags	@""
	.align	4
.nv.constant0._ZN7cutlass13device_kernelINS_4gemm6kernel13GemmUniversalIN4cute5tupleIJiiiiEEENS1_10collective13CollectiveMmaINS1_35MainloopSm100TmaUmmaWarpSpecializedILi3ELi2ELi2ENS5_IJNS4_1CILi1EEESB_SB_EEEEENS5_IJNSA_ILi128EEENSA_ILi256EEESE_EEEaNS5_IJlSB_lEEEaSH_NS4_8TiledMMAINS4_8MMA_AtomIJNS4_15SM100_MMA_S8_SSIaaiLi128ELi256ELNS4_4UMMA5MajorE0ELSM_0ELNSL_8SaturateE0EEEEEENS4_6LayoutISC_NS5_IJNSA_ILi0EEESR_SR_EEEEENS5_IJNS4_10UnderscoreESU_SU_EEEEENS4_13SM90_TMA_LOADENS4_14ComposedLayoutINS4_7SwizzleILi3ELi4ELi3EEENS4_18smem_ptr_flag_bitsILi8EEENSQ_INS5_IJNSA_ILi8EEESE_EEENS5_IJSE_SB_EEEEEEEvNS4_8identityESX_S17_vS18_EENS_8epilogue10collective18CollectiveEpilogueINS1A_23Sm100TmaWarpSpecializedILi4ELi2ELi64ELb0ELb0EEEJSG_NS5_IJNSQ_ISE_SB_EENSQ_INSA_ILi64EEESB_EEEEEaSH_aSH_NS1A_6fusion15FusionCallbacksIS1E_NS1J_17LinearCombinationIaiaiLNS_15FloatRoundStyleE2EEESG_S1I_JEEENS4_5SM1004TMEM4LOAD26SM100_TMEM_LOAD_32dp32b64xESX_NSY_INSZ_ILi2ELi4ELi3EEES12_NSQ_INS5_IJS13_S1G_EEENS5_IJS1G_SB_EEEEEEENS4_39AutoVectorizingCopyWithAssumedAlignmentILi128EEENS4_14SM90_TMA_STOREES1X_S1Z_S1Z_EEEvvEEEEvNT_6ParamsE:
	.zero		2944


//--------------------- SYMBOLS --------------------------

	.type		.nv.reservedSmem.offset0,@object
	.size		.nv.reservedSmem.offset0,0x4
	.type		.nv.reservedSmem.cap,@object
	.size		.nv.reservedSmem.cap,0x4
	.type		__assertfail,@function
